//
// Generated by NVIDIA NVVM Compiler
//
// Compiler Build ID: CL-36424714
// Cuda compilation tools, release 13.0, V13.0.88
// Based on NVVM 20.0.0
//

.version 9.0
.target sm_100
.address_size 64

	// .globl	_ZN3cub18CUB_300001_SM_10006detail11EmptyKernelIvEEvv
.global .align 1 .b8 _ZN34_INTERNAL_3a6d00ea_4_k_cu_0da159924cuda3std3__45__cpo5beginE[1];
.global .align 1 .b8 _ZN34_INTERNAL_3a6d00ea_4_k_cu_0da159924cuda3std3__45__cpo3endE[1];
.global .align 1 .b8 _ZN34_INTERNAL_3a6d00ea_4_k_cu_0da159924cuda3std3__45__cpo6cbeginE[1];
.global .align 1 .b8 _ZN34_INTERNAL_3a6d00ea_4_k_cu_0da159924cuda3std3__45__cpo4cendE[1];
.global .align 1 .b8 _ZN34_INTERNAL_3a6d00ea_4_k_cu_0da159924cuda3std3__45__cpo6rbeginE[1];
.global .align 1 .b8 _ZN34_INTERNAL_3a6d00ea_4_k_cu_0da159924cuda3std3__45__cpo4rendE[1];
.global .align 1 .b8 _ZN34_INTERNAL_3a6d00ea_4_k_cu_0da159924cuda3std3__45__cpo7crbeginE[1];
.global .align 1 .b8 _ZN34_INTERNAL_3a6d00ea_4_k_cu_0da159924cuda3std3__45__cpo5crendE[1];
.global .align 1 .b8 _ZN34_INTERNAL_3a6d00ea_4_k_cu_0da159924cuda3std3__436_GLOBAL__N__3a6d00ea_4_k_cu_0da159926ignoreE[1];
.global .align 1 .b8 _ZN34_INTERNAL_3a6d00ea_4_k_cu_0da159924cuda3std3__419piecewise_constructE[1];
.global .align 1 .b8 _ZN34_INTERNAL_3a6d00ea_4_k_cu_0da159924cuda3std3__48in_placeE[1];
.global .align 1 .b8 _ZN34_INTERNAL_3a6d00ea_4_k_cu_0da159924cuda3std3__420unreachable_sentinelE[1];
.global .align 1 .b8 _ZN34_INTERNAL_3a6d00ea_4_k_cu_0da159924cuda3std3__47nulloptE[1];
.global .align 1 .b8 _ZN34_INTERNAL_3a6d00ea_4_k_cu_0da159924cuda3std3__48unexpectE[1];
.global .align 1 .b8 _ZN34_INTERNAL_3a6d00ea_4_k_cu_0da159924cuda3std6ranges3__45__cpo4swapE[1];
.global .align 1 .b8 _ZN34_INTERNAL_3a6d00ea_4_k_cu_0da159924cuda3std6ranges3__45__cpo9iter_moveE[1];
.global .align 1 .b8 _ZN34_INTERNAL_3a6d00ea_4_k_cu_0da159924cuda3std6ranges3__45__cpo5beginE[1];
.global .align 1 .b8 _ZN34_INTERNAL_3a6d00ea_4_k_cu_0da159924cuda3std6ranges3__45__cpo3endE[1];
.global .align 1 .b8 _ZN34_INTERNAL_3a6d00ea_4_k_cu_0da159924cuda3std6ranges3__45__cpo6cbeginE[1];
.global .align 1 .b8 _ZN34_INTERNAL_3a6d00ea_4_k_cu_0da159924cuda3std6ranges3__45__cpo4cendE[1];
.global .align 1 .b8 _ZN34_INTERNAL_3a6d00ea_4_k_cu_0da159924cuda3std6ranges3__45__cpo7advanceE[1];
.global .align 1 .b8 _ZN34_INTERNAL_3a6d00ea_4_k_cu_0da159924cuda3std6ranges3__45__cpo9iter_swapE[1];
.global .align 1 .b8 _ZN34_INTERNAL_3a6d00ea_4_k_cu_0da159924cuda3std6ranges3__45__cpo4nextE[1];
.global .align 1 .b8 _ZN34_INTERNAL_3a6d00ea_4_k_cu_0da159924cuda3std6ranges3__45__cpo4prevE[1];
.global .align 1 .b8 _ZN34_INTERNAL_3a6d00ea_4_k_cu_0da159924cuda3std6ranges3__45__cpo4dataE[1];
.global .align 1 .b8 _ZN34_INTERNAL_3a6d00ea_4_k_cu_0da159924cuda3std6ranges3__45__cpo5cdataE[1];
.global .align 1 .b8 _ZN34_INTERNAL_3a6d00ea_4_k_cu_0da159924cuda3std6ranges3__45__cpo4sizeE[1];
.global .align 1 .b8 _ZN34_INTERNAL_3a6d00ea_4_k_cu_0da159924cuda3std6ranges3__45__cpo5ssizeE[1];
.global .align 1 .b8 _ZN34_INTERNAL_3a6d00ea_4_k_cu_0da159924cuda3std6ranges3__45__cpo8distanceE[1];
.global .align 1 .b8 _ZN34_INTERNAL_3a6d00ea_4_k_cu_0da159926thrust24THRUST_300001_SM_1000_NS8cuda_cub3parE[1];
.global .align 1 .b8 _ZN34_INTERNAL_3a6d00ea_4_k_cu_0da159926thrust24THRUST_300001_SM_1000_NS8cuda_cub10par_nosyncE[1];
.global .align 1 .b8 _ZN34_INTERNAL_3a6d00ea_4_k_cu_0da159926thrust24THRUST_300001_SM_1000_NS6system6detail10sequential3seqE[1];
.global .align 1 .b8 _ZN34_INTERNAL_3a6d00ea_4_k_cu_0da159926thrust24THRUST_300001_SM_1000_NS12placeholders2_1E[1];
.global .align 1 .b8 _ZN34_INTERNAL_3a6d00ea_4_k_cu_0da159926thrust24THRUST_300001_SM_1000_NS12placeholders2_2E[1];
.global .align 1 .b8 _ZN34_INTERNAL_3a6d00ea_4_k_cu_0da159926thrust24THRUST_300001_SM_1000_NS12placeholders2_3E[1];
.global .align 1 .b8 _ZN34_INTERNAL_3a6d00ea_4_k_cu_0da159926thrust24THRUST_300001_SM_1000_NS12placeholders2_4E[1];
.global .align 1 .b8 _ZN34_INTERNAL_3a6d00ea_4_k_cu_0da159926thrust24THRUST_300001_SM_1000_NS12placeholders2_5E[1];
.global .align 1 .b8 _ZN34_INTERNAL_3a6d00ea_4_k_cu_0da159926thrust24THRUST_300001_SM_1000_NS12placeholders2_6E[1];
.global .align 1 .b8 _ZN34_INTERNAL_3a6d00ea_4_k_cu_0da159926thrust24THRUST_300001_SM_1000_NS12placeholders2_7E[1];
.global .align 1 .b8 _ZN34_INTERNAL_3a6d00ea_4_k_cu_0da159926thrust24THRUST_300001_SM_1000_NS12placeholders2_8E[1];
.global .align 1 .b8 _ZN34_INTERNAL_3a6d00ea_4_k_cu_0da159926thrust24THRUST_300001_SM_1000_NS12placeholders2_9E[1];
.global .align 1 .b8 _ZN34_INTERNAL_3a6d00ea_4_k_cu_0da159926thrust24THRUST_300001_SM_1000_NS12placeholders3_10E[1];
.global .align 1 .b8 _ZN34_INTERNAL_3a6d00ea_4_k_cu_0da159926thrust24THRUST_300001_SM_1000_NS3seqE[1];

.visible .entry _ZN3cub18CUB_300001_SM_10006detail11EmptyKernelIvEEvv()
{


	ret;

}
	// .globl	_ZN3cub18CUB_300001_SM_10006detail8for_each13static_kernelINS2_12policy_hub_t12policy_500_tEmN6thrust24THRUST_300001_SM_1000_NS8cuda_cub20__uninitialized_fill7functorINS7_10device_ptrIiEEiEEEEvT0_T1_
.visible .entry _ZN3cub18CUB_300001_SM_10006detail8for_each13static_kernelINS2_12policy_hub_t12policy_500_tEmN6thrust24THRUST_300001_SM_1000_NS8cuda_cub20__uninitialized_fill7functorINS7_10device_ptrIiEEiEEEEvT0_T1_(
	.param .u64 _ZN3cub18CUB_300001_SM_10006detail8for_each13static_kernelINS2_12policy_hub_t12policy_500_tEmN6thrust24THRUST_300001_SM_1000_NS8cuda_cub20__uninitialized_fill7functorINS7_10device_ptrIiEEiEEEEvT0_T1__param_0,
	.param .align 8 .b8 _ZN3cub18CUB_300001_SM_10006detail8for_each13static_kernelINS2_12policy_hub_t12policy_500_tEmN6thrust24THRUST_300001_SM_1000_NS8cuda_cub20__uninitialized_fill7functorINS7_10device_ptrIiEEiEEEEvT0_T1__param_1[16]
)
.maxntid 256
{
	.reg .pred 	%p<4>;
	.reg .b16 	%rs<5>;
	.reg .b32 	%r<12>;
	.reg .b64 	%rd<16>;

	ld.param.u32 	%r3, [_ZN3cub18CUB_300001_SM_10006detail8for_each13static_kernelINS2_12policy_hub_t12policy_500_tEmN6thrust24THRUST_300001_SM_1000_NS8cuda_cub20__uninitialized_fill7functorINS7_10device_ptrIiEEiEEEEvT0_T1__param_1+8];
	ld.param.u64 	%rd4, [_ZN3cub18CUB_300001_SM_10006detail8for_each13static_kernelINS2_12policy_hub_t12policy_500_tEmN6thrust24THRUST_300001_SM_1000_NS8cuda_cub20__uninitialized_fill7functorINS7_10device_ptrIiEEiEEEEvT0_T1__param_1];
	ld.param.u64 	%rd5, [_ZN3cub18CUB_300001_SM_10006detail8for_each13static_kernelINS2_12policy_hub_t12policy_500_tEmN6thrust24THRUST_300001_SM_1000_NS8cuda_cub20__uninitialized_fill7functorINS7_10device_ptrIiEEiEEEEvT0_T1__param_0];
	mov.u32 	%r9, %ctaid.x;
	mul.wide.u32 	%rd1, %r9, 512;
	sub.s64 	%rd2, %rd5, %rd1;
	setp.lt.u64 	%p1, %rd2, 512;
	@%p1 bra 	$L__BB1_2;
	mov.u32 	%r11, %tid.x;
	cvta.to.global.u64 	%rd11, %rd4;
	cvt.u64.u32 	%rd12, %r11;
	add.s64 	%rd13, %rd1, %rd12;
	shl.b64 	%rd14, %rd13, 2;
	add.s64 	%rd15, %rd11, %rd14;
	st.global.u32 	[%rd15], %r3;
	st.global.u32 	[%rd15+1024], %r3;
	bra.uni 	$L__BB1_6;
$L__BB1_2:
	cvta.to.global.u64 	%rd6, %rd4;
	mov.u32 	%r2, %tid.x;
	cvt.u64.u32 	%rd7, %r2;
	setp.le.u64 	%p2, %rd2, %rd7;
	add.s64 	%rd8, %rd1, %rd7;
	shl.b64 	%rd9, %rd8, 2;
	add.s64 	%rd3, %rd6, %rd9;
	@%p2 bra 	$L__BB1_4;
	st.global.u32 	[%rd3], %r3;
$L__BB1_4:
	add.s32 	%r10, %r2, 256;
	cvt.u64.u32 	%rd10, %r10;
	setp.le.u64 	%p3, %rd2, %rd10;
	@%p3 bra 	$L__BB1_6;
	st.global.u32 	[%rd3+1024], %r3;
$L__BB1_6:
	ret;

}
	// .globl	_ZN3cub18CUB_300001_SM_10006detail8for_each13static_kernelINS2_12policy_hub_t12policy_500_tElN6thrust24THRUST_300001_SM_1000_NS8cuda_cub10__tabulate7functorINS7_6detail15normal_iteratorINS7_10device_ptrIiEEEENS7_6system6detail7generic6detail22compute_sequence_valueIivEElEEEEvT0_T1_
.visible .entry _ZN3cub18CUB_300001_SM_10006detail8for_each13static_kernelINS2_12policy_hub_t12policy_500_tElN6thrust24THRUST_300001_SM_1000_NS8cuda_cub10__tabulate7functorINS7_6detail15normal_iteratorINS7_10device_ptrIiEEEENS7_6system6detail7generic6detail22compute_sequence_valueIivEElEEEEvT0_T1_(
	.param .u64 _ZN3cub18CUB_300001_SM_10006detail8for_each13static_kernelINS2_12policy_hub_t12policy_500_tElN6thrust24THRUST_300001_SM_1000_NS8cuda_cub10__tabulate7functorINS7_6detail15normal_iteratorINS7_10device_ptrIiEEEENS7_6system6detail7generic6detail22compute_sequence_valueIivEElEEEEvT0_T1__param_0,
	.param .align 8 .b8 _ZN3cub18CUB_300001_SM_10006detail8for_each13static_kernelINS2_12policy_hub_t12policy_500_tElN6thrust24THRUST_300001_SM_1000_NS8cuda_cub10__tabulate7functorINS7_6detail15normal_iteratorINS7_10device_ptrIiEEEENS7_6system6detail7generic6detail22compute_sequence_valueIivEElEEEEvT0_T1__param_1[16]
)
.maxntid 256
{
	.reg .pred 	%p<4>;
	.reg .b32 	%r<18>;
	.reg .b64 	%rd<20>;

	ld.param.u64 	%rd7, [_ZN3cub18CUB_300001_SM_10006detail8for_each13static_kernelINS2_12policy_hub_t12policy_500_tElN6thrust24THRUST_300001_SM_1000_NS8cuda_cub10__tabulate7functorINS7_6detail15normal_iteratorINS7_10device_ptrIiEEEENS7_6system6detail7generic6detail22compute_sequence_valueIivEElEEEEvT0_T1__param_1];
	ld.param.u64 	%rd8, [_ZN3cub18CUB_300001_SM_10006detail8for_each13static_kernelINS2_12policy_hub_t12policy_500_tElN6thrust24THRUST_300001_SM_1000_NS8cuda_cub10__tabulate7functorINS7_6detail15normal_iteratorINS7_10device_ptrIiEEEENS7_6system6detail7generic6detail22compute_sequence_valueIivEElEEEEvT0_T1__param_0];
	ld.param.v2.u32 	{%r3, %r4}, [_ZN3cub18CUB_300001_SM_10006detail8for_each13static_kernelINS2_12policy_hub_t12policy_500_tElN6thrust24THRUST_300001_SM_1000_NS8cuda_cub10__tabulate7functorINS7_6detail15normal_iteratorINS7_10device_ptrIiEEEENS7_6system6detail7generic6detail22compute_sequence_valueIivEElEEEEvT0_T1__param_1+8];
	mov.u32 	%r5, %ctaid.x;
	mul.wide.u32 	%rd1, %r5, 512;
	sub.s64 	%rd2, %rd8, %rd1;
	setp.lt.s64 	%p1, %rd2, 512;
	@%p1 bra 	$L__BB2_2;
	mov.u32 	%r13, %tid.x;
	cvta.to.global.u64 	%rd15, %rd7;
	cvt.u64.u32 	%rd16, %r13;
	add.s64 	%rd17, %rd1, %rd16;
	cvt.u32.u64 	%r14, %rd17;
	mad.lo.s32 	%r15, %r4, %r14, %r3;
	shl.b64 	%rd18, %rd17, 2;
	add.s64 	%rd19, %rd15, %rd18;
	st.global.u32 	[%rd19], %r15;
	add.s32 	%r16, %r14, 256;
	mad.lo.s32 	%r17, %r4, %r16, %r3;
	st.global.u32 	[%rd19+1024], %r17;
	bra.uni 	$L__BB2_6;
$L__BB2_2:
	cvta.to.global.u64 	%rd3, %rd7;
	mov.u32 	%r6, %tid.x;
	cvt.s64.s32 	%rd4, %rd2;
	cvt.u64.u32 	%rd5, %r6;
	setp.le.s64 	%p2, %rd4, %rd5;
	@%p2 bra 	$L__BB2_4;
	add.s64 	%rd9, %rd1, %rd5;
	cvt.u32.u64 	%r7, %rd9;
	mad.lo.s32 	%r8, %r4, %r7, %r3;
	shl.b64 	%rd10, %rd9, 2;
	add.s64 	%rd11, %rd3, %rd10;
	st.global.u32 	[%rd11], %r8;
$L__BB2_4:
	cvt.u32.u64 	%r9, %rd5;
	add.s32 	%r10, %r9, 256;
	cvt.u64.u32 	%rd6, %r10;
	setp.le.s64 	%p3, %rd4, %rd6;
	@%p3 bra 	$L__BB2_6;
	add.s64 	%rd12, %rd1, %rd6;
	shl.b64 	%rd13, %rd12, 2;
	cvt.u32.u64 	%r11, %rd12;
	mad.lo.s32 	%r12, %r4, %r11, %r3;
	add.s64 	%rd14, %rd13, %rd3;
	st.global.u32 	[%rd14], %r12;
$L__BB2_6:
	ret;

}
	// .globl	_ZN3cub18CUB_300001_SM_10006detail9transform16transform_kernelINS2_10policy_hubILb1EN4cuda3std3__45tupleIJN6thrust24THRUST_300001_SM_1000_NS6detail15normal_iteratorINSA_10device_ptrIiEEEEEEEE10policy1000Ei6squareNSA_25transform_output_iteratorISJ_SF_EEJPiEEEvT0_iT1_T2_DpNS2_10kernel_argIT3_EE
.visible .entry _ZN3cub18CUB_300001_SM_10006detail9transform16transform_kernelINS2_10policy_hubILb1EN4cuda3std3__45tupleIJN6thrust24THRUST_300001_SM_1000_NS6detail15normal_iteratorINSA_10device_ptrIiEEEEEEEE10policy1000Ei6squareNSA_25transform_output_iteratorISJ_SF_EEJPiEEEvT0_iT1_T2_DpNS2_10kernel_argIT3_EE(
	.param .u32 _ZN3cub18CUB_300001_SM_10006detail9transform16transform_kernelINS2_10policy_hubILb1EN4cuda3std3__45tupleIJN6thrust24THRUST_300001_SM_1000_NS6detail15normal_iteratorINSA_10device_ptrIiEEEEEEEE10policy1000Ei6squareNSA_25transform_output_iteratorISJ_SF_EEJPiEEEvT0_iT1_T2_DpNS2_10kernel_argIT3_EE_param_0,
	.param .u32 _ZN3cub18CUB_300001_SM_10006detail9transform16transform_kernelINS2_10policy_hubILb1EN4cuda3std3__45tupleIJN6thrust24THRUST_300001_SM_1000_NS6detail15normal_iteratorINSA_10device_ptrIiEEEEEEEE10policy1000Ei6squareNSA_25transform_output_iteratorISJ_SF_EEJPiEEEvT0_iT1_T2_DpNS2_10kernel_argIT3_EE_param_1,
	.param .align 1 .b8 _ZN3cub18CUB_300001_SM_10006detail9transform16transform_kernelINS2_10policy_hubILb1EN4cuda3std3__45tupleIJN6thrust24THRUST_300001_SM_1000_NS6detail15normal_iteratorINSA_10device_ptrIiEEEEEEEE10policy1000Ei6squareNSA_25transform_output_iteratorISJ_SF_EEJPiEEEvT0_iT1_T2_DpNS2_10kernel_argIT3_EE_param_2[1],
	.param .align 8 .b8 _ZN3cub18CUB_300001_SM_10006detail9transform16transform_kernelINS2_10policy_hubILb1EN4cuda3std3__45tupleIJN6thrust24THRUST_300001_SM_1000_NS6detail15normal_iteratorINSA_10device_ptrIiEEEEEEEE10policy1000Ei6squareNSA_25transform_output_iteratorISJ_SF_EEJPiEEEvT0_iT1_T2_DpNS2_10kernel_argIT3_EE_param_3[16],
	.param .align 8 .b8 _ZN3cub18CUB_300001_SM_10006detail9transform16transform_kernelINS2_10policy_hubILb1EN4cuda3std3__45tupleIJN6thrust24THRUST_300001_SM_1000_NS6detail15normal_iteratorINSA_10device_ptrIiEEEEEEEE10policy1000Ei6squareNSA_25transform_output_iteratorISJ_SF_EEJPiEEEvT0_iT1_T2_DpNS2_10kernel_argIT3_EE_param_4[16]
)
.maxntid 128
{
	.reg .pred 	%p<37>;
	.reg .b32 	%r<216>;
	.reg .b64 	%rd<65>;

	ld.param.u32 	%r50, [_ZN3cub18CUB_300001_SM_10006detail9transform16transform_kernelINS2_10policy_hubILb1EN4cuda3std3__45tupleIJN6thrust24THRUST_300001_SM_1000_NS6detail15normal_iteratorINSA_10device_ptrIiEEEEEEEE10policy1000Ei6squareNSA_25transform_output_iteratorISJ_SF_EEJPiEEEvT0_iT1_T2_DpNS2_10kernel_argIT3_EE_param_0];
	ld.param.u64 	%rd15, [_ZN3cub18CUB_300001_SM_10006detail9transform16transform_kernelINS2_10policy_hubILb1EN4cuda3std3__45tupleIJN6thrust24THRUST_300001_SM_1000_NS6detail15normal_iteratorINSA_10device_ptrIiEEEEEEEE10policy1000Ei6squareNSA_25transform_output_iteratorISJ_SF_EEJPiEEEvT0_iT1_T2_DpNS2_10kernel_argIT3_EE_param_4];
	ld.param.u64 	%rd16, [_ZN3cub18CUB_300001_SM_10006detail9transform16transform_kernelINS2_10policy_hubILb1EN4cuda3std3__45tupleIJN6thrust24THRUST_300001_SM_1000_NS6detail15normal_iteratorINSA_10device_ptrIiEEEEEEEE10policy1000Ei6squareNSA_25transform_output_iteratorISJ_SF_EEJPiEEEvT0_iT1_T2_DpNS2_10kernel_argIT3_EE_param_3];
	ld.param.u32 	%r49, [_ZN3cub18CUB_300001_SM_10006detail9transform16transform_kernelINS2_10policy_hubILb1EN4cuda3std3__45tupleIJN6thrust24THRUST_300001_SM_1000_NS6detail15normal_iteratorINSA_10device_ptrIiEEEEEEEE10policy1000Ei6squareNSA_25transform_output_iteratorISJ_SF_EEJPiEEEvT0_iT1_T2_DpNS2_10kernel_argIT3_EE_param_1];
	cvta.to.global.u64 	%rd1, %rd16;
	cvta.to.global.u64 	%rd2, %rd15;
	shl.b32 	%r1, %r49, 7;
	mov.u32 	%r51, %ctaid.x;
	mul.lo.s32 	%r2, %r1, %r51;
	sub.s32 	%r3, %r50, %r2;
	min.s32 	%r4, %r1, %r3;
	shl.b32 	%r5, %r4, 2;
	mov.u32 	%r6, %tid.x;
	shl.b32 	%r204, %r6, 7;
	setp.ge.s32 	%p1, %r204, %r5;
	@%p1 bra 	$L__BB3_3;
	mul.wide.u32 	%rd17, %r6, 128;
	add.s64 	%rd18, %rd2, %rd17;
	mul.wide.s32 	%rd19, %r2, 4;
	add.s64 	%rd63, %rd18, %rd19;
$L__BB3_2:
	.pragma "nounroll";
	// begin inline asm
	prefetch.global.L2 [%rd63];
	// end inline asm
	add.s32 	%r204, %r204, 16384;
	add.s64 	%rd63, %rd63, 16384;
	setp.lt.s32 	%p2, %r204, %r5;
	@%p2 bra 	$L__BB3_2;
$L__BB3_3:
	mul.wide.s32 	%rd21, %r2, 4;
	add.s64 	%rd6, %rd2, %rd21;
	add.s64 	%rd7, %rd1, %rd21;
	setp.gt.s32 	%p3, %r1, %r3;
	@%p3 bra 	$L__BB3_17;
	setp.lt.s32 	%p4, %r49, 1;
	@%p4 bra 	$L__BB3_58;
	and.b32  	%r10, %r49, 15;
	setp.lt.u32 	%p5, %r49, 16;
	mov.b32 	%r211, 0;
	@%p5 bra 	$L__BB3_8;
	and.b32  	%r211, %r49, 2147483632;
	neg.s32 	%r206, %r211;
	add.s32 	%r205, %r6, 1152;
	mul.wide.u32 	%rd64, %r6, 4;
$L__BB3_7:
	.pragma "nounroll";
	mul.wide.s32 	%rd22, %r205, 4;
	add.s64 	%rd23, %rd22, 1536;
	add.s64 	%rd24, %rd6, %rd64;
	ld.global.u32 	%r53, [%rd24];
	mul.lo.s32 	%r54, %r53, %r53;
	add.s64 	%rd25, %rd7, %rd64;
	mul.lo.s32 	%r55, %r54, %r54;
	st.global.u32 	[%rd25], %r55;
	ld.global.u32 	%r56, [%rd24+512];
	mul.lo.s32 	%r57, %r56, %r56;
	mul.lo.s32 	%r58, %r57, %r57;
	st.global.u32 	[%rd25+512], %r58;
	ld.global.u32 	%r59, [%rd24+1024];
	mul.lo.s32 	%r60, %r59, %r59;
	mul.lo.s32 	%r61, %r60, %r60;
	st.global.u32 	[%rd25+1024], %r61;
	ld.global.u32 	%r62, [%rd24+1536];
	mul.lo.s32 	%r63, %r62, %r62;
	mul.lo.s32 	%r64, %r63, %r63;
	st.global.u32 	[%rd25+1536], %r64;
	ld.global.u32 	%r65, [%rd24+2048];
	mul.lo.s32 	%r66, %r65, %r65;
	mul.lo.s32 	%r67, %r66, %r66;
	st.global.u32 	[%rd25+2048], %r67;
	ld.global.u32 	%r68, [%rd24+2560];
	mul.lo.s32 	%r69, %r68, %r68;
	mul.lo.s32 	%r70, %r69, %r69;
	st.global.u32 	[%rd25+2560], %r70;
	ld.global.u32 	%r71, [%rd24+3072];
	mul.lo.s32 	%r72, %r71, %r71;
	mul.lo.s32 	%r73, %r72, %r72;
	st.global.u32 	[%rd25+3072], %r73;
	ld.global.u32 	%r74, [%rd24+3584];
	mul.lo.s32 	%r75, %r74, %r74;
	mul.lo.s32 	%r76, %r75, %r75;
	st.global.u32 	[%rd25+3584], %r76;
	ld.global.u32 	%r77, [%rd24+4096];
	mul.lo.s32 	%r78, %r77, %r77;
	mul.lo.s32 	%r79, %r78, %r78;
	st.global.u32 	[%rd25+4096], %r79;
	add.s64 	%rd26, %rd6, %rd23;
	ld.global.u32 	%r80, [%rd26+-1536];
	mul.lo.s32 	%r81, %r80, %r80;
	add.s64 	%rd27, %rd7, %rd23;
	mul.lo.s32 	%r82, %r81, %r81;
	st.global.u32 	[%rd27+-1536], %r82;
	ld.global.u32 	%r83, [%rd26+-1024];
	mul.lo.s32 	%r84, %r83, %r83;
	mul.lo.s32 	%r85, %r84, %r84;
	st.global.u32 	[%rd27+-1024], %r85;
	ld.global.u32 	%r86, [%rd26+-512];
	mul.lo.s32 	%r87, %r86, %r86;
	mul.lo.s32 	%r88, %r87, %r87;
	st.global.u32 	[%rd27+-512], %r88;
	ld.global.u32 	%r89, [%rd26];
	mul.lo.s32 	%r90, %r89, %r89;
	mul.lo.s32 	%r91, %r90, %r90;
	st.global.u32 	[%rd27], %r91;
	ld.global.u32 	%r92, [%rd26+512];
	mul.lo.s32 	%r93, %r92, %r92;
	mul.lo.s32 	%r94, %r93, %r93;
	st.global.u32 	[%rd27+512], %r94;
	ld.global.u32 	%r95, [%rd26+1024];
	mul.lo.s32 	%r96, %r95, %r95;
	mul.lo.s32 	%r97, %r96, %r96;
	st.global.u32 	[%rd27+1024], %r97;
	ld.global.u32 	%r98, [%rd26+1536];
	mul.lo.s32 	%r99, %r98, %r98;
	mul.lo.s32 	%r100, %r99, %r99;
	st.global.u32 	[%rd27+1536], %r100;
	add.s32 	%r206, %r206, 16;
	add.s32 	%r205, %r205, 2048;
	add.s64 	%rd64, %rd64, 8192;
	setp.eq.s32 	%p6, %r206, 0;
	@%p6 bra 	$L__BB3_8;
	bra.uni 	$L__BB3_7;
$L__BB3_8:
	setp.eq.s32 	%p7, %r10, 0;
	@%p7 bra 	$L__BB3_58;
	and.b32  	%r37, %r49, 7;
	setp.lt.u32 	%p8, %r10, 8;
	@%p8 bra 	$L__BB3_11;
	shl.b32 	%r101, %r211, 7;
	add.s32 	%r102, %r101, %r6;
	mul.wide.s32 	%rd28, %r102, 4;
	add.s64 	%rd29, %rd6, %rd28;
	ld.global.u32 	%r103, [%rd29];
	mul.lo.s32 	%r104, %r103, %r103;
	add.s64 	%rd30, %rd7, %rd28;
	mul.lo.s32 	%r105, %r104, %r104;
	st.global.u32 	[%rd30], %r105;
	ld.global.u32 	%r106, [%rd29+512];
	mul.lo.s32 	%r107, %r106, %r106;
	mul.lo.s32 	%r108, %r107, %r107;
	st.global.u32 	[%rd30+512], %r108;
	ld.global.u32 	%r109, [%rd29+1024];
	mul.lo.s32 	%r110, %r109, %r109;
	mul.lo.s32 	%r111, %r110, %r110;
	st.global.u32 	[%rd30+1024], %r111;
	ld.global.u32 	%r112, [%rd29+1536];
	mul.lo.s32 	%r113, %r112, %r112;
	mul.lo.s32 	%r114, %r113, %r113;
	st.global.u32 	[%rd30+1536], %r114;
	ld.global.u32 	%r115, [%rd29+2048];
	mul.lo.s32 	%r116, %r115, %r115;
	mul.lo.s32 	%r117, %r116, %r116;
	st.global.u32 	[%rd30+2048], %r117;
	ld.global.u32 	%r118, [%rd29+2560];
	mul.lo.s32 	%r119, %r118, %r118;
	mul.lo.s32 	%r120, %r119, %r119;
	st.global.u32 	[%rd30+2560], %r120;
	ld.global.u32 	%r121, [%rd29+3072];
	mul.lo.s32 	%r122, %r121, %r121;
	mul.lo.s32 	%r123, %r122, %r122;
	st.global.u32 	[%rd30+3072], %r123;
	ld.global.u32 	%r124, [%rd29+3584];
	mul.lo.s32 	%r125, %r124, %r124;
	mul.lo.s32 	%r126, %r125, %r125;
	st.global.u32 	[%rd30+3584], %r126;
	add.s32 	%r211, %r211, 8;
$L__BB3_11:
	setp.eq.s32 	%p9, %r37, 0;
	@%p9 bra 	$L__BB3_58;
	and.b32  	%r40, %r49, 3;
	setp.lt.u32 	%p10, %r37, 4;
	@%p10 bra 	$L__BB3_14;
	shl.b32 	%r127, %r211, 7;
	add.s32 	%r128, %r127, %r6;
	mul.wide.s32 	%rd31, %r128, 4;
	add.s64 	%rd32, %rd6, %rd31;
	ld.global.u32 	%r129, [%rd32];
	mul.lo.s32 	%r130, %r129, %r129;
	add.s64 	%rd33, %rd7, %rd31;
	mul.lo.s32 	%r131, %r130, %r130;
	st.global.u32 	[%rd33], %r131;
	ld.global.u32 	%r132, [%rd32+512];
	mul.lo.s32 	%r133, %r132, %r132;
	mul.lo.s32 	%r134, %r133, %r133;
	st.global.u32 	[%rd33+512], %r134;
	ld.global.u32 	%r135, [%rd32+1024];
	mul.lo.s32 	%r136, %r135, %r135;
	mul.lo.s32 	%r137, %r136, %r136;
	st.global.u32 	[%rd33+1024], %r137;
	ld.global.u32 	%r138, [%rd32+1536];
	mul.lo.s32 	%r139, %r138, %r138;
	mul.lo.s32 	%r140, %r139, %r139;
	st.global.u32 	[%rd33+1536], %r140;
	add.s32 	%r211, %r211, 4;
$L__BB3_14:
	setp.eq.s32 	%p11, %r40, 0;
	@%p11 bra 	$L__BB3_58;
	shl.b32 	%r141, %r211, 7;
	add.s32 	%r215, %r6, %r141;
	neg.s32 	%r214, %r40;
$L__BB3_16:
	.pragma "nounroll";
	mul.wide.s32 	%rd35, %r215, 4;
	add.s64 	%rd36, %rd7, %rd35;
	add.s64 	%rd37, %rd6, %rd35;
	ld.global.u32 	%r142, [%rd37];
	mul.lo.s32 	%r143, %r142, %r142;
	mul.lo.s32 	%r144, %r143, %r143;
	st.global.u32 	[%rd36], %r144;
	add.s32 	%r215, %r215, 128;
	add.s32 	%r214, %r214, 1;
	setp.ne.s32 	%p12, %r214, 0;
	@%p12 bra 	$L__BB3_16;
	bra.uni 	$L__BB3_58;
$L__BB3_17:
	setp.lt.s32 	%p13, %r49, 1;
	@%p13 bra 	$L__BB3_58;
	and.b32  	%r14, %r49, 7;
	setp.lt.u32 	%p14, %r49, 8;
	mov.b32 	%r208, 0;
	@%p14 bra 	$L__BB3_37;
	and.b32  	%r208, %r49, 2147483640;
	mov.b32 	%r207, 0;
$L__BB3_20:
	.pragma "nounroll";
	shl.b32 	%r147, %r207, 7;
	add.s32 	%r21, %r147, %r6;
	setp.ge.s32 	%p15, %r21, %r4;
	@%p15 bra 	$L__BB3_22;
	mul.wide.u32 	%rd38, %r21, 4;
	add.s64 	%rd39, %rd6, %rd38;
	ld.global.u32 	%r148, [%rd39];
	mul.lo.s32 	%r149, %r148, %r148;
	add.s64 	%rd40, %rd7, %rd38;
	mul.lo.s32 	%r150, %r149, %r149;
	st.global.u32 	[%rd40], %r150;
$L__BB3_22:
	add.s32 	%r151, %r21, 128;
	setp.ge.s32 	%p16, %r151, %r4;
	mul.wide.s32 	%rd41, %r151, 4;
	add.s64 	%rd11, %rd6, %rd41;
	add.s64 	%rd12, %rd7, %rd41;
	@%p16 bra 	$L__BB3_24;
	ld.global.u32 	%r152, [%rd11];
	mul.lo.s32 	%r153, %r152, %r152;
	mul.lo.s32 	%r154, %r153, %r153;
	st.global.u32 	[%rd12], %r154;
$L__BB3_24:
	add.s32 	%r155, %r21, 256;
	setp.ge.s32 	%p17, %r155, %r4;
	@%p17 bra 	$L__BB3_26;
	ld.global.u32 	%r156, [%rd11+512];
	mul.lo.s32 	%r157, %r156, %r156;
	mul.lo.s32 	%r158, %r157, %r157;
	st.global.u32 	[%rd12+512], %r158;
$L__BB3_26:
	add.s32 	%r159, %r21, 384;
	setp.ge.s32 	%p18, %r159, %r4;
	@%p18 bra 	$L__BB3_28;
	ld.global.u32 	%r160, [%rd11+1024];
	mul.lo.s32 	%r161, %r160, %r160;
	mul.lo.s32 	%r162, %r161, %r161;
	st.global.u32 	[%rd12+1024], %r162;
$L__BB3_28:
	add.s32 	%r163, %r21, 512;
	setp.ge.s32 	%p19, %r163, %r4;
	@%p19 bra 	$L__BB3_30;
	ld.global.u32 	%r164, [%rd11+1536];
	mul.lo.s32 	%r165, %r164, %r164;
	mul.lo.s32 	%r166, %r165, %r165;
	st.global.u32 	[%rd12+1536], %r166;
$L__BB3_30:
	add.s32 	%r167, %r21, 640;
	setp.ge.s32 	%p20, %r167, %r4;
	@%p20 bra 	$L__BB3_32;
	ld.global.u32 	%r168, [%rd11+2048];
	mul.lo.s32 	%r169, %r168, %r168;
	mul.lo.s32 	%r170, %r169, %r169;
	st.global.u32 	[%rd12+2048], %r170;
$L__BB3_32:
	add.s32 	%r171, %r21, 768;
	setp.ge.s32 	%p21, %r171, %r4;
	@%p21 bra 	$L__BB3_34;
	ld.global.u32 	%r172, [%rd11+2560];
	mul.lo.s32 	%r173, %r172, %r172;
	mul.lo.s32 	%r174, %r173, %r173;
	st.global.u32 	[%rd12+2560], %r174;
$L__BB3_34:
	add.s32 	%r175, %r21, 896;
	setp.ge.s32 	%p22, %r175, %r4;
	@%p22 bra 	$L__BB3_36;
	ld.global.u32 	%r176, [%rd11+3072];
	mul.lo.s32 	%r177, %r176, %r176;
	mul.lo.s32 	%r178, %r177, %r177;
	st.global.u32 	[%rd12+3072], %r178;
$L__BB3_36:
	add.s32 	%r207, %r207, 8;
	setp.ne.s32 	%p23, %r207, %r208;
	@%p23 bra 	$L__BB3_20;
$L__BB3_37:
	setp.eq.s32 	%p24, %r14, 0;
	@%p24 bra 	$L__BB3_58;
	and.b32  	%r24, %r49, 3;
	setp.lt.u32 	%p25, %r14, 4;
	@%p25 bra 	$L__BB3_48;
	shl.b32 	%r179, %r208, 7;
	add.s32 	%r25, %r179, %r6;
	setp.ge.s32 	%p26, %r25, %r4;
	@%p26 bra 	$L__BB3_41;
	mul.wide.s32 	%rd42, %r25, 4;
	add.s64 	%rd43, %rd6, %rd42;
	ld.global.u32 	%r180, [%rd43];
	mul.lo.s32 	%r181, %r180, %r180;
	add.s64 	%rd44, %rd7, %rd42;
	mul.lo.s32 	%r182, %r181, %r181;
	st.global.u32 	[%rd44], %r182;
$L__BB3_41:
	add.s32 	%r26, %r25, 128;
	setp.ge.s32 	%p27, %r26, %r4;
	@%p27 bra 	$L__BB3_43;
	mul.wide.s32 	%rd45, %r26, 4;
	add.s64 	%rd46, %rd6, %rd45;
	ld.global.u32 	%r183, [%rd46];
	mul.lo.s32 	%r184, %r183, %r183;
	add.s64 	%rd47, %rd7, %rd45;
	mul.lo.s32 	%r185, %r184, %r184;
	st.global.u32 	[%rd47], %r185;
$L__BB3_43:
	add.s32 	%r27, %r25, 256;
	setp.ge.s32 	%p28, %r27, %r4;
	@%p28 bra 	$L__BB3_45;
	mul.wide.s32 	%rd48, %r27, 4;
	add.s64 	%rd49, %rd6, %rd48;
	ld.global.u32 	%r186, [%rd49];
	mul.lo.s32 	%r187, %r186, %r186;
	add.s64 	%rd50, %rd7, %rd48;
	mul.lo.s32 	%r188, %r187, %r187;
	st.global.u32 	[%rd50], %r188;
$L__BB3_45:
	add.s32 	%r28, %r25, 384;
	setp.ge.s32 	%p29, %r28, %r4;
	@%p29 bra 	$L__BB3_47;
	mul.wide.s32 	%rd51, %r28, 4;
	add.s64 	%rd52, %rd6, %rd51;
	ld.global.u32 	%r189, [%rd52];
	mul.lo.s32 	%r190, %r189, %r189;
	add.s64 	%rd53, %rd7, %rd51;
	mul.lo.s32 	%r191, %r190, %r190;
	st.global.u32 	[%rd53], %r191;
$L__BB3_47:
	add.s32 	%r208, %r208, 4;
$L__BB3_48:
	setp.eq.s32 	%p30, %r24, 0;
	@%p30 bra 	$L__BB3_58;
	setp.eq.s32 	%p31, %r24, 1;
	@%p31 bra 	$L__BB3_55;
	shl.b32 	%r192, %r208, 7;
	add.s32 	%r31, %r192, %r6;
	setp.ge.s32 	%p32, %r31, %r4;
	@%p32 bra 	$L__BB3_52;
	mul.wide.s32 	%rd54, %r31, 4;
	add.s64 	%rd55, %rd6, %rd54;
	ld.global.u32 	%r193, [%rd55];
	mul.lo.s32 	%r194, %r193, %r193;
	add.s64 	%rd56, %rd7, %rd54;
	mul.lo.s32 	%r195, %r194, %r194;
	st.global.u32 	[%rd56], %r195;
$L__BB3_52:
	add.s32 	%r32, %r31, 128;
	setp.ge.s32 	%p33, %r32, %r4;
	@%p33 bra 	$L__BB3_54;
	mul.wide.s32 	%rd57, %r32, 4;
	add.s64 	%rd58, %rd6, %rd57;
	ld.global.u32 	%r196, [%rd58];
	mul.lo.s32 	%r197, %r196, %r196;
	add.s64 	%rd59, %rd7, %rd57;
	mul.lo.s32 	%r198, %r197, %r197;
	st.global.u32 	[%rd59], %r198;
$L__BB3_54:
	add.s32 	%r208, %r208, 2;
$L__BB3_55:
	and.b32  	%r199, %r49, 1;
	setp.eq.b32 	%p34, %r199, 1;
	not.pred 	%p35, %p34;
	@%p35 bra 	$L__BB3_58;
	shl.b32 	%r200, %r208, 7;
	add.s32 	%r35, %r200, %r6;
	setp.ge.s32 	%p36, %r35, %r4;
	@%p36 bra 	$L__BB3_58;
	mul.wide.s32 	%rd60, %r35, 4;
	add.s64 	%rd61, %rd6, %rd60;
	ld.global.u32 	%r201, [%rd61];
	mul.lo.s32 	%r202, %r201, %r201;
	add.s64 	%rd62, %rd7, %rd60;
	mul.lo.s32 	%r203, %r202, %r202;
	st.global.u32 	[%rd62], %r203;
$L__BB3_58:
	ret;

}
	// .globl	_ZN3cub18CUB_300001_SM_10006detail9transform16transform_kernelINS2_10policy_hubILb1EN4cuda3std3__45tupleIJN6thrust24THRUST_300001_SM_1000_NS6detail15normal_iteratorINSA_10device_ptrIiEEEEEEEE10policy1000El6squareNSA_25transform_output_iteratorISJ_SF_EEJPiEEEvT0_iT1_T2_DpNS2_10kernel_argIT3_EE
.visible .entry _ZN3cub18CUB_300001_SM_10006detail9transform16transform_kernelINS2_10policy_hubILb1EN4cuda3std3__45tupleIJN6thrust24THRUST_300001_SM_1000_NS6detail15normal_iteratorINSA_10device_ptrIiEEEEEEEE10policy1000El6squareNSA_25transform_output_iteratorISJ_SF_EEJPiEEEvT0_iT1_T2_DpNS2_10kernel_argIT3_EE(
	.param .u64 _ZN3cub18CUB_300001_SM_10006detail9transform16transform_kernelINS2_10policy_hubILb1EN4cuda3std3__45tupleIJN6thrust24THRUST_300001_SM_1000_NS6detail15normal_iteratorINSA_10device_ptrIiEEEEEEEE10policy1000El6squareNSA_25transform_output_iteratorISJ_SF_EEJPiEEEvT0_iT1_T2_DpNS2_10kernel_argIT3_EE_param_0,
	.param .u32 _ZN3cub18CUB_300001_SM_10006detail9transform16transform_kernelINS2_10policy_hubILb1EN4cuda3std3__45tupleIJN6thrust24THRUST_300001_SM_1000_NS6detail15normal_iteratorINSA_10device_ptrIiEEEEEEEE10policy1000El6squareNSA_25transform_output_iteratorISJ_SF_EEJPiEEEvT0_iT1_T2_DpNS2_10kernel_argIT3_EE_param_1,
	.param .align 1 .b8 _ZN3cub18CUB_300001_SM_10006detail9transform16transform_kernelINS2_10policy_hubILb1EN4cuda3std3__45tupleIJN6thrust24THRUST_300001_SM_1000_NS6detail15normal_iteratorINSA_10device_ptrIiEEEEEEEE10policy1000El6squareNSA_25transform_output_iteratorISJ_SF_EEJPiEEEvT0_iT1_T2_DpNS2_10kernel_argIT3_EE_param_2[1],
	.param .align 8 .b8 _ZN3cub18CUB_300001_SM_10006detail9transform16transform_kernelINS2_10policy_hubILb1EN4cuda3std3__45tupleIJN6thrust24THRUST_300001_SM_1000_NS6detail15normal_iteratorINSA_10device_ptrIiEEEEEEEE10policy1000El6squareNSA_25transform_output_iteratorISJ_SF_EEJPiEEEvT0_iT1_T2_DpNS2_10kernel_argIT3_EE_param_3[16],
	.param .align 8 .b8 _ZN3cub18CUB_300001_SM_10006detail9transform16transform_kernelINS2_10policy_hubILb1EN4cuda3std3__45tupleIJN6thrust24THRUST_300001_SM_1000_NS6detail15normal_iteratorINSA_10device_ptrIiEEEEEEEE10policy1000El6squareNSA_25transform_output_iteratorISJ_SF_EEJPiEEEvT0_iT1_T2_DpNS2_10kernel_argIT3_EE_param_4[16]
)
.maxntid 128
{
	.reg .pred 	%p<37>;
	.reg .b32 	%r<213>;
	.reg .b64 	%rd<71>;

	ld.param.u64 	%rd16, [_ZN3cub18CUB_300001_SM_10006detail9transform16transform_kernelINS2_10policy_hubILb1EN4cuda3std3__45tupleIJN6thrust24THRUST_300001_SM_1000_NS6detail15normal_iteratorINSA_10device_ptrIiEEEEEEEE10policy1000El6squareNSA_25transform_output_iteratorISJ_SF_EEJPiEEEvT0_iT1_T2_DpNS2_10kernel_argIT3_EE_param_0];
	ld.param.u64 	%rd17, [_ZN3cub18CUB_300001_SM_10006detail9transform16transform_kernelINS2_10policy_hubILb1EN4cuda3std3__45tupleIJN6thrust24THRUST_300001_SM_1000_NS6detail15normal_iteratorINSA_10device_ptrIiEEEEEEEE10policy1000El6squareNSA_25transform_output_iteratorISJ_SF_EEJPiEEEvT0_iT1_T2_DpNS2_10kernel_argIT3_EE_param_4];
	ld.param.u64 	%rd18, [_ZN3cub18CUB_300001_SM_10006detail9transform16transform_kernelINS2_10policy_hubILb1EN4cuda3std3__45tupleIJN6thrust24THRUST_300001_SM_1000_NS6detail15normal_iteratorINSA_10device_ptrIiEEEEEEEE10policy1000El6squareNSA_25transform_output_iteratorISJ_SF_EEJPiEEEvT0_iT1_T2_DpNS2_10kernel_argIT3_EE_param_3];
	ld.param.u32 	%r47, [_ZN3cub18CUB_300001_SM_10006detail9transform16transform_kernelINS2_10policy_hubILb1EN4cuda3std3__45tupleIJN6thrust24THRUST_300001_SM_1000_NS6detail15normal_iteratorINSA_10device_ptrIiEEEEEEEE10policy1000El6squareNSA_25transform_output_iteratorISJ_SF_EEJPiEEEvT0_iT1_T2_DpNS2_10kernel_argIT3_EE_param_1];
	cvta.to.global.u64 	%rd1, %rd18;
	cvta.to.global.u64 	%rd2, %rd17;
	shl.b32 	%r1, %r47, 7;
	mov.u32 	%r48, %ctaid.x;
	cvt.u64.u32 	%rd19, %r48;
	cvt.s64.s32 	%rd20, %r1;
	mul.lo.s64 	%rd3, %rd20, %rd19;
	sub.s64 	%rd21, %rd16, %rd3;
	min.s64 	%rd22, %rd21, %rd20;
	cvt.u32.u64 	%r2, %rd22;
	shl.b32 	%r3, %r2, 2;
	mov.u32 	%r4, %tid.x;
	shl.b32 	%r201, %r4, 7;
	setp.ge.s32 	%p1, %r201, %r3;
	@%p1 bra 	$L__BB4_3;
	shl.b64 	%rd23, %rd3, 2;
	add.s64 	%rd24, %rd2, %rd23;
	mul.wide.u32 	%rd25, %r4, 128;
	add.s64 	%rd69, %rd24, %rd25;
$L__BB4_2:
	.pragma "nounroll";
	// begin inline asm
	prefetch.global.L2 [%rd69];
	// end inline asm
	add.s32 	%r201, %r201, 16384;
	add.s64 	%rd69, %rd69, 16384;
	setp.lt.s32 	%p2, %r201, %r3;
	@%p2 bra 	$L__BB4_2;
$L__BB4_3:
	shl.b64 	%rd27, %rd3, 2;
	add.s64 	%rd7, %rd2, %rd27;
	add.s64 	%rd8, %rd1, %rd27;
	setp.eq.s32 	%p3, %r1, %r2;
	@%p3 bra 	$L__BB4_45;
	setp.lt.s32 	%p4, %r47, 1;
	@%p4 bra 	$L__BB4_58;
	and.b32  	%r8, %r47, 7;
	setp.lt.u32 	%p5, %r47, 8;
	mov.b32 	%r210, 0;
	@%p5 bra 	$L__BB4_24;
	and.b32  	%r210, %r47, 2147483640;
	mov.b32 	%r204, 0;
$L__BB4_7:
	.pragma "nounroll";
	shl.b32 	%r51, %r204, 7;
	add.s32 	%r19, %r51, %r4;
	setp.ge.s32 	%p6, %r19, %r2;
	@%p6 bra 	$L__BB4_9;
	mul.wide.u32 	%rd28, %r19, 4;
	add.s64 	%rd29, %rd7, %rd28;
	ld.global.u32 	%r52, [%rd29];
	mul.lo.s32 	%r53, %r52, %r52;
	add.s64 	%rd30, %rd8, %rd28;
	mul.lo.s32 	%r54, %r53, %r53;
	st.global.u32 	[%rd30], %r54;
$L__BB4_9:
	add.s32 	%r55, %r19, 128;
	setp.ge.s32 	%p7, %r55, %r2;
	mul.wide.s32 	%rd31, %r55, 4;
	add.s64 	%rd12, %rd7, %rd31;
	add.s64 	%rd13, %rd8, %rd31;
	@%p7 bra 	$L__BB4_11;
	ld.global.u32 	%r56, [%rd12];
	mul.lo.s32 	%r57, %r56, %r56;
	mul.lo.s32 	%r58, %r57, %r57;
	st.global.u32 	[%rd13], %r58;
$L__BB4_11:
	add.s32 	%r59, %r19, 256;
	setp.ge.s32 	%p8, %r59, %r2;
	@%p8 bra 	$L__BB4_13;
	ld.global.u32 	%r60, [%rd12+512];
	mul.lo.s32 	%r61, %r60, %r60;
	mul.lo.s32 	%r62, %r61, %r61;
	st.global.u32 	[%rd13+512], %r62;
$L__BB4_13:
	add.s32 	%r63, %r19, 384;
	setp.ge.s32 	%p9, %r63, %r2;
	@%p9 bra 	$L__BB4_15;
	ld.global.u32 	%r64, [%rd12+1024];
	mul.lo.s32 	%r65, %r64, %r64;
	mul.lo.s32 	%r66, %r65, %r65;
	st.global.u32 	[%rd13+1024], %r66;
$L__BB4_15:
	add.s32 	%r67, %r19, 512;
	setp.ge.s32 	%p10, %r67, %r2;
	@%p10 bra 	$L__BB4_17;
	ld.global.u32 	%r68, [%rd12+1536];
	mul.lo.s32 	%r69, %r68, %r68;
	mul.lo.s32 	%r70, %r69, %r69;
	st.global.u32 	[%rd13+1536], %r70;
$L__BB4_17:
	add.s32 	%r71, %r19, 640;
	setp.ge.s32 	%p11, %r71, %r2;
	@%p11 bra 	$L__BB4_19;
	ld.global.u32 	%r72, [%rd12+2048];
	mul.lo.s32 	%r73, %r72, %r72;
	mul.lo.s32 	%r74, %r73, %r73;
	st.global.u32 	[%rd13+2048], %r74;
$L__BB4_19:
	add.s32 	%r75, %r19, 768;
	setp.ge.s32 	%p12, %r75, %r2;
	@%p12 bra 	$L__BB4_21;
	ld.global.u32 	%r76, [%rd12+2560];
	mul.lo.s32 	%r77, %r76, %r76;
	mul.lo.s32 	%r78, %r77, %r77;
	st.global.u32 	[%rd13+2560], %r78;
$L__BB4_21:
	add.s32 	%r79, %r19, 896;
	setp.ge.s32 	%p13, %r79, %r2;
	@%p13 bra 	$L__BB4_23;
	ld.global.u32 	%r80, [%rd12+3072];
	mul.lo.s32 	%r81, %r80, %r80;
	mul.lo.s32 	%r82, %r81, %r81;
	st.global.u32 	[%rd13+3072], %r82;
$L__BB4_23:
	add.s32 	%r204, %r204, 8;
	setp.eq.s32 	%p14, %r204, %r210;
	@%p14 bra 	$L__BB4_24;
	bra.uni 	$L__BB4_7;
$L__BB4_24:
	setp.eq.s32 	%p15, %r8, 0;
	@%p15 bra 	$L__BB4_58;
	and.b32  	%r35, %r47, 3;
	setp.lt.u32 	%p16, %r8, 4;
	@%p16 bra 	$L__BB4_35;
	shl.b32 	%r83, %r210, 7;
	add.s32 	%r36, %r83, %r4;
	setp.ge.s32 	%p17, %r36, %r2;
	@%p17 bra 	$L__BB4_28;
	mul.wide.s32 	%rd32, %r36, 4;
	add.s64 	%rd33, %rd7, %rd32;
	ld.global.u32 	%r84, [%rd33];
	mul.lo.s32 	%r85, %r84, %r84;
	add.s64 	%rd34, %rd8, %rd32;
	mul.lo.s32 	%r86, %r85, %r85;
	st.global.u32 	[%rd34], %r86;
$L__BB4_28:
	add.s32 	%r37, %r36, 128;
	setp.ge.s32 	%p18, %r37, %r2;
	@%p18 bra 	$L__BB4_30;
	mul.wide.s32 	%rd35, %r37, 4;
	add.s64 	%rd36, %rd7, %rd35;
	ld.global.u32 	%r87, [%rd36];
	mul.lo.s32 	%r88, %r87, %r87;
	add.s64 	%rd37, %rd8, %rd35;
	mul.lo.s32 	%r89, %r88, %r88;
	st.global.u32 	[%rd37], %r89;
$L__BB4_30:
	add.s32 	%r38, %r36, 256;
	setp.ge.s32 	%p19, %r38, %r2;
	@%p19 bra 	$L__BB4_32;
	mul.wide.s32 	%rd38, %r38, 4;
	add.s64 	%rd39, %rd7, %rd38;
	ld.global.u32 	%r90, [%rd39];
	mul.lo.s32 	%r91, %r90, %r90;
	add.s64 	%rd40, %rd8, %rd38;
	mul.lo.s32 	%r92, %r91, %r91;
	st.global.u32 	[%rd40], %r92;
$L__BB4_32:
	add.s32 	%r39, %r36, 384;
	setp.ge.s32 	%p20, %r39, %r2;
	@%p20 bra 	$L__BB4_34;
	mul.wide.s32 	%rd41, %r39, 4;
	add.s64 	%rd42, %rd7, %rd41;
	ld.global.u32 	%r93, [%rd42];
	mul.lo.s32 	%r94, %r93, %r93;
	add.s64 	%rd43, %rd8, %rd41;
	mul.lo.s32 	%r95, %r94, %r94;
	st.global.u32 	[%rd43], %r95;
$L__BB4_34:
	add.s32 	%r210, %r210, 4;
$L__BB4_35:
	setp.eq.s32 	%p21, %r35, 0;
	@%p21 bra 	$L__BB4_58;
	setp.eq.s32 	%p22, %r35, 1;
	@%p22 bra 	$L__BB4_42;
	shl.b32 	%r96, %r210, 7;
	add.s32 	%r42, %r96, %r4;
	setp.ge.s32 	%p23, %r42, %r2;
	@%p23 bra 	$L__BB4_39;
	mul.wide.s32 	%rd44, %r42, 4;
	add.s64 	%rd45, %rd7, %rd44;
	ld.global.u32 	%r97, [%rd45];
	mul.lo.s32 	%r98, %r97, %r97;
	add.s64 	%rd46, %rd8, %rd44;
	mul.lo.s32 	%r99, %r98, %r98;
	st.global.u32 	[%rd46], %r99;
$L__BB4_39:
	add.s32 	%r43, %r42, 128;
	setp.ge.s32 	%p24, %r43, %r2;
	@%p24 bra 	$L__BB4_41;
	mul.wide.s32 	%rd47, %r43, 4;
	add.s64 	%rd48, %rd7, %rd47;
	ld.global.u32 	%r100, [%rd48];
	mul.lo.s32 	%r101, %r100, %r100;
	add.s64 	%rd49, %rd8, %rd47;
	mul.lo.s32 	%r102, %r101, %r101;
	st.global.u32 	[%rd49], %r102;
$L__BB4_41:
	add.s32 	%r210, %r210, 2;
$L__BB4_42:
	and.b32  	%r103, %r47, 1;
	setp.eq.b32 	%p25, %r103, 1;
	not.pred 	%p26, %p25;
	@%p26 bra 	$L__BB4_58;
	shl.b32 	%r104, %r210, 7;
	add.s32 	%r46, %r104, %r4;
	setp.ge.s32 	%p27, %r46, %r2;
	@%p27 bra 	$L__BB4_58;
	mul.wide.s32 	%rd50, %r46, 4;
	add.s64 	%rd51, %rd7, %rd50;
	ld.global.u32 	%r105, [%rd51];
	mul.lo.s32 	%r106, %r105, %r105;
	add.s64 	%rd52, %rd8, %rd50;
	mul.lo.s32 	%r107, %r106, %r106;
	st.global.u32 	[%rd52], %r107;
	bra.uni 	$L__BB4_58;
$L__BB4_45:
	setp.lt.s32 	%p28, %r47, 1;
	@%p28 bra 	$L__BB4_58;
	and.b32  	%r10, %r47, 15;
	setp.lt.u32 	%p29, %r47, 16;
	mov.b32 	%r206, 0;
	@%p29 bra 	$L__BB4_49;
	and.b32  	%r206, %r47, 2147483632;
	neg.s32 	%r203, %r206;
	add.s32 	%r202, %r4, 1152;
	mul.wide.u32 	%rd70, %r4, 4;
$L__BB4_48:
	.pragma "nounroll";
	mul.wide.s32 	%rd53, %r202, 4;
	add.s64 	%rd54, %rd53, 1536;
	add.s64 	%rd55, %rd7, %rd70;
	ld.global.u32 	%r109, [%rd55];
	mul.lo.s32 	%r110, %r109, %r109;
	add.s64 	%rd56, %rd8, %rd70;
	mul.lo.s32 	%r111, %r110, %r110;
	st.global.u32 	[%rd56], %r111;
	ld.global.u32 	%r112, [%rd55+512];
	mul.lo.s32 	%r113, %r112, %r112;
	mul.lo.s32 	%r114, %r113, %r113;
	st.global.u32 	[%rd56+512], %r114;
	ld.global.u32 	%r115, [%rd55+1024];
	mul.lo.s32 	%r116, %r115, %r115;
	mul.lo.s32 	%r117, %r116, %r116;
	st.global.u32 	[%rd56+1024], %r117;
	ld.global.u32 	%r118, [%rd55+1536];
	mul.lo.s32 	%r119, %r118, %r118;
	mul.lo.s32 	%r120, %r119, %r119;
	st.global.u32 	[%rd56+1536], %r120;
	ld.global.u32 	%r121, [%rd55+2048];
	mul.lo.s32 	%r122, %r121, %r121;
	mul.lo.s32 	%r123, %r122, %r122;
	st.global.u32 	[%rd56+2048], %r123;
	ld.global.u32 	%r124, [%rd55+2560];
	mul.lo.s32 	%r125, %r124, %r124;
	mul.lo.s32 	%r126, %r125, %r125;
	st.global.u32 	[%rd56+2560], %r126;
	ld.global.u32 	%r127, [%rd55+3072];
	mul.lo.s32 	%r128, %r127, %r127;
	mul.lo.s32 	%r129, %r128, %r128;
	st.global.u32 	[%rd56+3072], %r129;
	ld.global.u32 	%r130, [%rd55+3584];
	mul.lo.s32 	%r131, %r130, %r130;
	mul.lo.s32 	%r132, %r131, %r131;
	st.global.u32 	[%rd56+3584], %r132;
	ld.global.u32 	%r133, [%rd55+4096];
	mul.lo.s32 	%r134, %r133, %r133;
	mul.lo.s32 	%r135, %r134, %r134;
	st.global.u32 	[%rd56+4096], %r135;
	add.s64 	%rd57, %rd7, %rd54;
	ld.global.u32 	%r136, [%rd57+-1536];
	mul.lo.s32 	%r137, %r136, %r136;
	add.s64 	%rd58, %rd8, %rd54;
	mul.lo.s32 	%r138, %r137, %r137;
	st.global.u32 	[%rd58+-1536], %r138;
	ld.global.u32 	%r139, [%rd57+-1024];
	mul.lo.s32 	%r140, %r139, %r139;
	mul.lo.s32 	%r141, %r140, %r140;
	st.global.u32 	[%rd58+-1024], %r141;
	ld.global.u32 	%r142, [%rd57+-512];
	mul.lo.s32 	%r143, %r142, %r142;
	mul.lo.s32 	%r144, %r143, %r143;
	st.global.u32 	[%rd58+-512], %r144;
	ld.global.u32 	%r145, [%rd57];
	mul.lo.s32 	%r146, %r145, %r145;
	mul.lo.s32 	%r147, %r146, %r146;
	st.global.u32 	[%rd58], %r147;
	ld.global.u32 	%r148, [%rd57+512];
	mul.lo.s32 	%r149, %r148, %r148;
	mul.lo.s32 	%r150, %r149, %r149;
	st.global.u32 	[%rd58+512], %r150;
	ld.global.u32 	%r151, [%rd57+1024];
	mul.lo.s32 	%r152, %r151, %r151;
	mul.lo.s32 	%r153, %r152, %r152;
	st.global.u32 	[%rd58+1024], %r153;
	ld.global.u32 	%r154, [%rd57+1536];
	mul.lo.s32 	%r155, %r154, %r154;
	mul.lo.s32 	%r156, %r155, %r155;
	st.global.u32 	[%rd58+1536], %r156;
	add.s32 	%r203, %r203, 16;
	add.s32 	%r202, %r202, 2048;
	add.s64 	%rd70, %rd70, 8192;
	setp.eq.s32 	%p30, %r203, 0;
	@%p30 bra 	$L__BB4_49;
	bra.uni 	$L__BB4_48;
$L__BB4_49:
	setp.eq.s32 	%p31, %r10, 0;
	@%p31 bra 	$L__BB4_58;
	and.b32  	%r22, %r47, 7;
	setp.lt.u32 	%p32, %r10, 8;
	@%p32 bra 	$L__BB4_52;
	shl.b32 	%r157, %r206, 7;
	add.s32 	%r158, %r157, %r4;
	mul.wide.s32 	%rd59, %r158, 4;
	add.s64 	%rd60, %rd7, %rd59;
	ld.global.u32 	%r159, [%rd60];
	mul.lo.s32 	%r160, %r159, %r159;
	add.s64 	%rd61, %rd8, %rd59;
	mul.lo.s32 	%r161, %r160, %r160;
	st.global.u32 	[%rd61], %r161;
	ld.global.u32 	%r162, [%rd60+512];
	mul.lo.s32 	%r163, %r162, %r162;
	mul.lo.s32 	%r164, %r163, %r163;
	st.global.u32 	[%rd61+512], %r164;
	ld.global.u32 	%r165, [%rd60+1024];
	mul.lo.s32 	%r166, %r165, %r165;
	mul.lo.s32 	%r167, %r166, %r166;
	st.global.u32 	[%rd61+1024], %r167;
	ld.global.u32 	%r168, [%rd60+1536];
	mul.lo.s32 	%r169, %r168, %r168;
	mul.lo.s32 	%r170, %r169, %r169;
	st.global.u32 	[%rd61+1536], %r170;
	ld.global.u32 	%r171, [%rd60+2048];
	mul.lo.s32 	%r172, %r171, %r171;
	mul.lo.s32 	%r173, %r172, %r172;
	st.global.u32 	[%rd61+2048], %r173;
	ld.global.u32 	%r174, [%rd60+2560];
	mul.lo.s32 	%r175, %r174, %r174;
	mul.lo.s32 	%r176, %r175, %r175;
	st.global.u32 	[%rd61+2560], %r176;
	ld.global.u32 	%r177, [%rd60+3072];
	mul.lo.s32 	%r178, %r177, %r177;
	mul.lo.s32 	%r179, %r178, %r178;
	st.global.u32 	[%rd61+3072], %r179;
	ld.global.u32 	%r180, [%rd60+3584];
	mul.lo.s32 	%r181, %r180, %r180;
	mul.lo.s32 	%r182, %r181, %r181;
	st.global.u32 	[%rd61+3584], %r182;
	add.s32 	%r206, %r206, 8;
$L__BB4_52:
	setp.eq.s32 	%p33, %r22, 0;
	@%p33 bra 	$L__BB4_58;
	and.b32  	%r25, %r47, 3;
	setp.lt.u32 	%p34, %r22, 4;
	@%p34 bra 	$L__BB4_55;
	shl.b32 	%r183, %r206, 7;
	add.s32 	%r184, %r183, %r4;
	mul.wide.s32 	%rd62, %r184, 4;
	add.s64 	%rd63, %rd7, %rd62;
	ld.global.u32 	%r185, [%rd63];
	mul.lo.s32 	%r186, %r185, %r185;
	add.s64 	%rd64, %rd8, %rd62;
	mul.lo.s32 	%r187, %r186, %r186;
	st.global.u32 	[%rd64], %r187;
	ld.global.u32 	%r188, [%rd63+512];
	mul.lo.s32 	%r189, %r188, %r188;
	mul.lo.s32 	%r190, %r189, %r189;
	st.global.u32 	[%rd64+512], %r190;
	ld.global.u32 	%r191, [%rd63+1024];
	mul.lo.s32 	%r192, %r191, %r191;
	mul.lo.s32 	%r193, %r192, %r192;
	st.global.u32 	[%rd64+1024], %r193;
	ld.global.u32 	%r194, [%rd63+1536];
	mul.lo.s32 	%r195, %r194, %r194;
	mul.lo.s32 	%r196, %r195, %r195;
	st.global.u32 	[%rd64+1536], %r196;
	add.s32 	%r206, %r206, 4;
$L__BB4_55:
	setp.eq.s32 	%p35, %r25, 0;
	@%p35 bra 	$L__BB4_58;
	shl.b32 	%r197, %r206, 7;
	add.s32 	%r209, %r4, %r197;
	neg.s32 	%r208, %r25;
$L__BB4_57:
	.pragma "nounroll";
	mul.wide.s32 	%rd66, %r209, 4;
	add.s64 	%rd67, %rd8, %rd66;
	add.s64 	%rd68, %rd7, %rd66;
	ld.global.u32 	%r198, [%rd68];
	mul.lo.s32 	%r199, %r198, %r198;
	mul.lo.s32 	%r200, %r199, %r199;
	st.global.u32 	[%rd67], %r200;
	add.s32 	%r209, %r209, 128;
	add.s32 	%r208, %r208, 1;
	setp.eq.s32 	%p36, %r208, 0;
	@%p36 bra 	$L__BB4_58;
	bra.uni 	$L__BB4_57;
$L__BB4_58:
	ret;

}


// ===== COMPILED SASS (sm_100) =====

	.target	sm_100

	.elftype	@"ET_EXEC"


//--------------------- .note.nv.tkinfo           --------------------------
	.section	.note.nv.tkinfo,"",@"SHT_NOTE"
	.sectionflags	@"SHF_NOTE_NV_TKINFO"
	.tkinfo
        /*0018*/ 	.word	0x00000002
        /*0030*/ 	.string	""
        /*0030*/ 	.string	"ptxas"
        /*0030*/ 	.string	"Cuda compilation tools, release 13.0, V13.0.88"
        /*0030*/ 	.string	"Build cuda_13.0.r13.0/compiler.36424714_0"
        /*0030*/ 	.string	"-arch sm_100 -m 64 "



//--------------------- .note.nv.cuinfo           --------------------------
	.section	.note.nv.cuinfo,"",@"SHT_NOTE"
	.sectionflags	@"SHF_NOTE_NV_CUINFO"
        /*0018*/ 	.short	0x0002
        /*001a*/ 	.short	0x0064
        /*001c*/ 	.short	0x0082
	.zero		2


//--------------------- .nv.info                  --------------------------
	.section	.nv.info,"",@"SHT_CUDA_INFO"
	.align	4


	//----- nvinfo : EIATTR_REGCOUNT
	.align		4
        /*0000*/ 	.byte	0x04, 0x2f
        /*0002*/ 	.short	(.L_44 - .L_43)
	.align		4
.L_43:
        /*0004*/ 	.word	index@(_ZN3cub18CUB_300001_SM_10006detail11EmptyKernelIvEEvv)
        /*0008*/ 	.word	0x00000004


	//----- nvinfo : EIATTR_FRAME_SIZE
	.align		4
.L_44:
        /*000c*/ 	.byte	0x04, 0x11
        /*000e*/ 	.short	(.L_46 - .L_45)
	.align		4
.L_45:
        /*0010*/ 	.word	index@(_ZN3cub18CUB_300001_SM_10006detail11EmptyKernelIvEEvv)
        /*0014*/ 	.word	0x00000000


	//----- nvinfo : EIATTR_REGCOUNT
	.align		4
.L_46:
        /*0018*/ 	.byte	0x04, 0x2f
        /*001a*/ 	.short	(.L_48 - .L_47)
	.align		4
.L_47:
        /*001c*/ 	.word	index@(_ZN3cub18CUB_300001_SM_10006detail8for_each13static_kernelINS2_12policy_hub_t12policy_500_tEmN6thrust24THRUST_300001_SM_1000_NS8cuda_cub20__uninitialized_fill7functorINS7_10device_ptrIiEEiEEEEvT0_T1_)
        /*0020*/ 	.word	0x00000008


	//----- nvinfo : EIATTR_FRAME_SIZE
	.align		4
.L_48:
        /*0024*/ 	.byte	0x04, 0x11
        /*0026*/ 	.short	(.L_50 - .L_49)
	.align		4
.L_49:
        /*0028*/ 	.word	index@(_ZN3cub18CUB_300001_SM_10006detail8for_each13static_kernelINS2_12policy_hub_t12policy_500_tEmN6thrust24THRUST_300001_SM_1000_NS8cuda_cub20__uninitialized_fill7functorINS7_10device_ptrIiEEiEEEEvT0_T1_)
        /*002c*/ 	.word	0x00000000


	//----- nvinfo : EIATTR_REGCOUNT
	.align		4
.L_50:
        /*0030*/ 	.byte	0x04, 0x2f
        /*0032*/ 	.short	(.L_52 - .L_51)
	.align		4
.L_51:
        /*0034*/ 	.word	index@(_ZN3cub18CUB_300001_SM_10006detail8for_each13static_kernelINS2_12policy_hub_t12policy_500_tElN6thrust24THRUST_300001_SM_1000_NS8cuda_cub10__tabulate7functorINS7_6detail15normal_iteratorINS7_10device_ptrIiEEEENS7_6system6detail7generic6detail22compute_sequence_valueIivEElEEEEvT0_T1_)
        /*0038*/ 	.word	0x0000000a


	//----- nvinfo : EIATTR_FRAME_SIZE
	.align		4
.L_52:
        /*003c*/ 	.byte	0x04, 0x11
        /*003e*/ 	.short	(.L_54 - .L_53)
	.align		4
.L_53:
        /*0040*/ 	.word	index@(_ZN3cub18CUB_300001_SM_10006detail8for_each13static_kernelINS2_12policy_hub_t12policy_500_tElN6thrust24THRUST_300001_SM_1000_NS8cuda_cub10__tabulate7functorINS7_6detail15normal_iteratorINS7_10device_ptrIiEEEENS7_6system6detail7generic6detail22compute_sequence_valueIivEElEEEEvT0_T1_)
        /*0044*/ 	.word	0x00000000


	//----- nvinfo : EIATTR_REGCOUNT
	.align		4
.L_54:
        /*0048*/ 	.byte	0x04, 0x2f
        /*004a*/ 	.short	(.L_56 - .L_55)
	.align		4
.L_55:
        /*004c*/ 	.word	index@(_ZN3cub18CUB_300001_SM_10006detail9transform16transform_kernelINS2_10policy_hubILb1EN4cuda3std3__45tupleIJN6thrust24THRUST_300001_SM_1000_NS6detail15normal_iteratorINSA_10device_ptrIiEEEEEEEE10policy1000Ei6squareNSA_25transform_output_iteratorISJ_SF_EEJPiEEEvT0_iT1_T2_DpNS2_10kernel_argIT3_EE)
        /*0050*/ 	.word	0x0000001c


	//----- nvinfo : EIATTR_FRAME_SIZE
	.align		4
.L_56:
        /*0054*/ 	.byte	0x04, 0x11
        /*0056*/ 	.short	(.L_58 - .L_57)
	.align		4
.L_57:
        /*0058*/ 	.word	index@(_ZN3cub18CUB_300001_SM_10006detail9transform16transform_kernelINS2_10policy_hubILb1EN4cuda3std3__45tupleIJN6thrust24THRUST_300001_SM_1000_NS6detail15normal_iteratorINSA_10device_ptrIiEEEEEEEE10policy1000Ei6squareNSA_25transform_output_iteratorISJ_SF_EEJPiEEEvT0_iT1_T2_DpNS2_10kernel_argIT3_EE)
        /*005c*/ 	.word	0x00000000


	//----- nvinfo : EIATTR_REGCOUNT
	.align		4
.L_58:
        /*0060*/ 	.byte	0x04, 0x2f
        /*0062*/ 	.short	(.L_60 - .L_59)
	.align		4
.L_59:
        /*0064*/ 	.word	index@(_ZN3cub18CUB_300001_SM_10006detail9transform16transform_kernelINS2_10policy_hubILb1EN4cuda3std3__45tupleIJN6thrust24THRUST_300001_SM_1000_NS6detail15normal_iteratorINSA_10device_ptrIiEEEEEEEE10policy1000El6squareNSA_25transform_output_iteratorISJ_SF_EEJPiEEEvT0_iT1_T2_DpNS2_10kernel_argIT3_EE)
        /*0068*/ 	.word	0x0000001c


	//----- nvinfo : EIATTR_FRAME_SIZE
	.align		4
.L_60:
        /*006c*/ 	.byte	0x04, 0x11
        /*006e*/ 	.short	(.L_62 - .L_61)
	.align		4
.L_61:
        /*0070*/ 	.word	index@(_ZN3cub18CUB_300001_SM_10006detail9transform16transform_kernelINS2_10policy_hubILb1EN4cuda3std3__45tupleIJN6thrust24THRUST_300001_SM_1000_NS6detail15normal_iteratorINSA_10device_ptrIiEEEEEEEE10policy1000El6squareNSA_25transform_output_iteratorISJ_SF_EEJPiEEEvT0_iT1_T2_DpNS2_10kernel_argIT3_EE)
        /*0074*/ 	.word	0x00000000


	//----- nvinfo : EIATTR_MIN_STACK_SIZE
	.align		4
.L_62:
        /*0078*/ 	.byte	0x04, 0x12
        /*007a*/ 	.short	(.L_64 - .L_63)
	.align		4
.L_63:
        /*007c*/ 	.word	index@(_ZN3cub18CUB_300001_SM_10006detail9transform16transform_kernelINS2_10policy_hubILb1EN4cuda3std3__45tupleIJN6thrust24THRUST_300001_SM_1000_NS6detail15normal_iteratorINSA_10device_ptrIiEEEEEEEE10policy1000El6squareNSA_25transform_output_iteratorISJ_SF_EEJPiEEEvT0_iT1_T2_DpNS2_10kernel_argIT3_EE)
        /*0080*/ 	.word	0x00000000


	//----- nvinfo : EIATTR_MIN_STACK_SIZE
	.align		4
.L_64:
        /*0084*/ 	.byte	0x04, 0x12
        /*0086*/ 	.short	(.L_66 - .L_65)
	.align		4
.L_65:
        /*0088*/ 	.word	index@(_ZN3cub18CUB_300001_SM_10006detail9transform16transform_kernelINS2_10policy_hubILb1EN4cuda3std3__45tupleIJN6thrust24THRUST_300001_SM_1000_NS6detail15normal_iteratorINSA_10device_ptrIiEEEEEEEE10policy1000Ei6squareNSA_25transform_output_iteratorISJ_SF_EEJPiEEEvT0_iT1_T2_DpNS2_10kernel_argIT3_EE)
        /*008c*/ 	.word	0x00000000


	//----- nvinfo : EIATTR_MIN_STACK_SIZE
	.align		4
.L_66:
        /*0090*/ 	.byte	0x04, 0x12
        /*0092*/ 	.short	(.L_68 - .L_67)
	.align		4
.L_67:
        /*0094*/ 	.word	index@(_ZN3cub18CUB_300001_SM_10006detail8for_each13static_kernelINS2_12policy_hub_t12policy_500_tElN6thrust24THRUST_300001_SM_1000_NS8cuda_cub10__tabulate7functorINS7_6detail15normal_iteratorINS7_10device_ptrIiEEEENS7_6system6detail7generic6detail22compute_sequence_valueIivEElEEEEvT0_T1_)
        /*0098*/ 	.word	0x00000000


	//----- nvinfo : EIATTR_MIN_STACK_SIZE
	.align		4
.L_68:
        /*009c*/ 	.byte	0x04, 0x12
        /*009e*/ 	.short	(.L_70 - .L_69)
	.align		4
.L_69:
        /*00a0*/ 	.word	index@(_ZN3cub18CUB_300001_SM_10006detail8for_each13static_kernelINS2_12policy_hub_t12policy_500_tEmN6thrust24THRUST_300001_SM_1000_NS8cuda_cub20__uninitialized_fill7functorINS7_10device_ptrIiEEiEEEEvT0_T1_)
        /*00a4*/ 	.word	0x00000000


	//----- nvinfo : EIATTR_MIN_STACK_SIZE
	.align		4
.L_70:
        /*00a8*/ 	.byte	0x04, 0x12
        /*00aa*/ 	.short	(.L_72 - .L_71)
	.align		4
.L_71:
        /*00ac*/ 	.word	index@(_ZN3cub18CUB_300001_SM_10006detail11EmptyKernelIvEEvv)
        /*00b0*/ 	.word	0x00000000
.L_72:


//--------------------- .nv.compat                --------------------------
	.section	.nv.compat,"",@"SHT_CUDA_COMPAT_INFO"
	.align	4
        /*0000*/ 	.byte	0x02, 0x09, 0x00, 0x00, 0x02, 0x02, 0x01, 0x00, 0x02, 0x05, 0x05, 0x00, 0x03, 0x07, 0x01, 0x01
        /*0010*/ 	.byte	0x02, 0x03, 0x00, 0x00, 0x02, 0x06, 0x01, 0x00, 0x04, 0x0b, 0x08, 0x00, 0x09, 0x00, 0x00, 0x00
        /*0020*/ 	.byte	0x00, 0x00, 0x00, 0x00


//--------------------- .nv.info._ZN3cub18CUB_300001_SM_10006detail9transform16transform_kernelINS2_10policy_hubILb1EN4cuda3std3__45tupleIJN6thrust24THRUST_300001_SM_1000_NS6detail15normal_iteratorINSA_10device_ptrIiEEEEEEEE10policy1000El6squareNSA_25transform_output_iteratorISJ_SF_EEJPiEEEvT0_iT1_T2_DpNS2_10kernel_argIT3_EE --------------------------
	.section	.nv.info._ZN3cub18CUB_300001_SM_10006detail9transform16transform_kernelINS2_10policy_hubILb1EN4cuda3std3__45tupleIJN6thrust24THRUST_300001_SM_1000_NS6detail15normal_iteratorINSA_10device_ptrIiEEEEEEEE10policy1000El6squareNSA_25transform_output_iteratorISJ_SF_EEJPiEEEvT0_iT1_T2_DpNS2_10kernel_argIT3_EE,"",@"SHT_CUDA_INFO"
	.sectionflags	@""
	.align	4


	//----- nvinfo : EIATTR_CUDA_API_VERSION
	.align		4
        /*0000*/ 	.byte	0x04, 0x37
        /*0002*/ 	.short	(.L_74 - .L_73)
.L_73:
        /*0004*/ 	.word	0x00000082


	//----- nvinfo : EIATTR_KPARAM_INFO
	.align		4
.L_74:
        /*0008*/ 	.byte	0x04, 0x17
        /*000a*/ 	.short	(.L_76 - .L_75)
.L_75:
        /*000c*/ 	.word	0x00000000
        /*0010*/ 	.short	0x0004
        /*0012*/ 	.short	0x0020
        /*0014*/ 	.byte	0x00, 0xf0, 0x41, 0x00


	//----- nvinfo : EIATTR_KPARAM_INFO
	.align		4
.L_76:
        /*0018*/ 	.byte	0x04, 0x17
        /*001a*/ 	.short	(.L_78 - .L_77)
.L_77:
        /*001c*/ 	.word	0x00000000
        /*0020*/ 	.short	0x0003
        /*0022*/ 	.short	0x0010
        /*0024*/ 	.byte	0x00, 0xf0, 0x41, 0x00


	//----- nvinfo : EIATTR_KPARAM_INFO
	.align		4
.L_78:
        /*0028*/ 	.byte	0x04, 0x17
        /*002a*/ 	.short	(.L_80 - .L_79)
.L_79:
        /*002c*/ 	.word	0x00000000
        /*0030*/ 	.short	0x0002
        /*0032*/ 	.short	0x000c
        /*0034*/ 	.byte	0x00, 0xf0, 0x05, 0x00


	//----- nvinfo : EIATTR_KPARAM_INFO
	.align		4
.L_80:
        /*0038*/ 	.byte	0x04, 0x17
        /*003a*/ 	.short	(.L_82 - .L_81)
.L_81:
        /*003c*/ 	.word	0x00000000
        /*0040*/ 	.short	0x0001
        /*0042*/ 	.short	0x0008
        /*0044*/ 	.byte	0x00, 0xf0, 0x11, 0x00


	//----- nvinfo : EIATTR_KPARAM_INFO
	.align		4
.L_82:
        /*0048*/ 	.byte	0x04, 0x17
        /*004a*/ 	.short	(.L_84 - .L_83)
.L_83:
        /*004c*/ 	.word	0x00000000
        /*0050*/ 	.short	0x0000
        /*0052*/ 	.short	0x0000
        /*0054*/ 	.byte	0x00, 0xf0, 0x21, 0x00


	//----- nvinfo : EIATTR_SPARSE_MMA_MASK
	.align		4
.L_84:
        /*0058*/ 	.byte	0x03, 0x50
        /*005a*/ 	.short	0x0000


	//----- nvinfo : EIATTR_MAXREG_COUNT
	.align		4
        /*005c*/ 	.byte	0x03, 0x1b
        /*005e*/ 	.short	0x00ff


	//----- nvinfo : EIATTR_MERCURY_ISA_VERSION
	.align		4
        /*0060*/ 	.byte	0x03, 0x5f
        /*0062*/ 	.short	0x0101


	//----- nvinfo : EIATTR_VRC_CTA_INIT_COUNT
	.align		4
        /*0064*/ 	.byte	0x02, 0x4a
	.zero		1
	.zero		1


	//----- nvinfo : EIATTR_EXIT_INSTR_OFFSETS
	.align		4
        /*0068*/ 	.byte	0x04, 0x1c
        /*006a*/ 	.short	(.L_86 - .L_85)


	//   ....[0]....
.L_85:
        /*006c*/ 	.word	0x000002b0


	//   ....[1]....
        /*0070*/ 	.word	0x00000b40


	//   ....[2]....
        /*0074*/ 	.word	0x00000db0


	//   ....[3]....
        /*0078*/ 	.word	0x00000f10


	//   ....[4]....
        /*007c*/ 	.word	0x00000f40


	//   ....[5]....
        /*0080*/ 	.word	0x00000fb0


	//   ....[6]....
        /*0084*/ 	.word	0x00000fd0


	//   ....[7]....
        /*0088*/ 	.word	0x00001590


	//   ....[8]....
        /*008c*/ 	.word	0x00001820


	//   ....[9]....
        /*0090*/ 	.word	0x000019b0


	//   ....[10]....
        /*0094*/ 	.word	0x00001a60


	//----- nvinfo : EIATTR_MAX_THREADS
	.align		4
.L_86:
        /*0098*/ 	.byte	0x04, 0x05
        /*009a*/ 	.short	(.L_88 - .L_87)
.L_87:
        /*009c*/ 	.word	0x00000080
        /*00a0*/ 	.word	0x00000001
        /*00a4*/ 	.word	0x00000001


	//----- nvinfo : EIATTR_CRS_STACK_SIZE
	.align		4
.L_88:
        /*00a8*/ 	.byte	0x04, 0x1e
        /*00aa*/ 	.short	(.L_90 - .L_89)
.L_89:
        /*00ac*/ 	.word	0x00000000


	//----- nvinfo : EIATTR_CBANK_PARAM_SIZE
	.align		4
.L_90:
        /*00b0*/ 	.byte	0x03, 0x19
        /*00b2*/ 	.short	0x0030


	//----- nvinfo : EIATTR_PARAM_CBANK
	.align		4
        /*00b4*/ 	.byte	0x04, 0x0a
        /*00b6*/ 	.short	(.L_92 - .L_91)
	.align		4
.L_91:
        /*00b8*/ 	.word	index@(.nv.constant0._ZN3cub18CUB_300001_SM_10006detail9transform16transform_kernelINS2_10policy_hubILb1EN4cuda3std3__45tupleIJN6thrust24THRUST_300001_SM_1000_NS6detail15normal_iteratorINSA_10device_ptrIiEEEEEEEE10policy1000El6squareNSA_25transform_output_iteratorISJ_SF_EEJPiEEEvT0_iT1_T2_DpNS2_10kernel_argIT3_EE)
        /*00bc*/ 	.short	0x0380
        /*00be*/ 	.short	0x0030


	//----- nvinfo : EIATTR_SW_WAR
	.align		4
.L_92:
        /*00c0*/ 	.byte	0x04, 0x36
        /*00c2*/ 	.short	(.L_94 - .L_93)
.L_93:
        /*00c4*/ 	.word	0x00000008
.L_94:


//--------------------- .nv.info._ZN3cub18CUB_300001_SM_10006detail9transform16transform_kernelINS2_10policy_hubILb1EN4cuda3std3__45tupleIJN6thrust24THRUST_300001_SM_1000_NS6detail15normal_iteratorINSA_10device_ptrIiEEEEEEEE10policy1000Ei6squareNSA_25transform_output_iteratorISJ_SF_EEJPiEEEvT0_iT1_T2_DpNS2_10kernel_argIT3_EE --------------------------
	.section	.nv.info._ZN3cub18CUB_300001_SM_10006detail9transform16transform_kernelINS2_10policy_hubILb1EN4cuda3std3__45tupleIJN6thrust24THRUST_300001_SM_1000_NS6detail15normal_iteratorINSA_10device_ptrIiEEEEEEEE10policy1000Ei6squareNSA_25transform_output_iteratorISJ_SF_EEJPiEEEvT0_iT1_T2_DpNS2_10kernel_argIT3_EE,"",@"SHT_CUDA_INFO"
	.sectionflags	@""
	.align	4


	//----- nvinfo : EIATTR_CUDA_API_VERSION
	.align		4
        /*0000*/ 	.byte	0x04, 0x37
        /*0002*/ 	.short	(.L_96 - .L_95)
.L_95:
        /*0004*/ 	.word	0x00000082


	//----- nvinfo : EIATTR_KPARAM_INFO
	.align		4
.L_96:
        /*0008*/ 	.byte	0x04, 0x17
        /*000a*/ 	.short	(.L_98 - .L_97)
.L_97:
        /*000c*/ 	.word	0x00000000
        /*0010*/ 	.short	0x0004
        /*0012*/ 	.short	0x0020
        /*0014*/ 	.byte	0x00, 0xf0, 0x41, 0x00


	//----- nvinfo : EIATTR_KPARAM_INFO
	.align		4
.L_98:
        /*0018*/ 	.byte	0x04, 0x17
        /*001a*/ 	.short	(.L_100 - .L_99)
.L_99:
        /*001c*/ 	.word	0x00000000
        /*0020*/ 	.short	0x0003
        /*0022*/ 	.short	0x0010
        /*0024*/ 	.byte	0x00, 0xf0, 0x41, 0x00


	//----- nvinfo : EIATTR_KPARAM_INFO
	.align		4
.L_100:
        /*0028*/ 	.byte	0x04, 0x17
        /*002a*/ 	.short	(.L_102 - .L_101)
.L_101:
        /*002c*/ 	.word	0x00000000
        /*0030*/ 	.short	0x0002
        /*0032*/ 	.short	0x0008
        /*0034*/ 	.byte	0x00, 0xf0, 0x05, 0x00


	//----- nvinfo : EIATTR_KPARAM_INFO
	.align		4
.L_102:
        /*0038*/ 	.byte	0x04, 0x17
        /*003a*/ 	.short	(.L_104 - .L_103)
.L_103:
        /*003c*/ 	.word	0x00000000
        /*0040*/ 	.short	0x0001
        /*0042*/ 	.short	0x0004
        /*0044*/ 	.byte	0x00, 0xf0, 0x11, 0x00


	//----- nvinfo : EIATTR_KPARAM_INFO
	.align		4
.L_104:
        /*0048*/ 	.byte	0x04, 0x17
        /*004a*/ 	.short	(.L_106 - .L_105)
.L_105:
        /*004c*/ 	.word	0x00000000
        /*0050*/ 	.short	0x0000
        /*0052*/ 	.short	0x0000
        /*0054*/ 	.byte	0x00, 0xf0, 0x11, 0x00


	//----- nvinfo : EIATTR_SPARSE_MMA_MASK
	.align		4
.L_106:
        /*0058*/ 	.byte	0x03, 0x50
        /*005a*/ 	.short	0x0000


	//----- nvinfo : EIATTR_MAXREG_COUNT
	.align		4
        /*005c*/ 	.byte	0x03, 0x1b
        /*005e*/ 	.short	0x00ff


	//----- nvinfo : EIATTR_MERCURY_ISA_VERSION
	.align		4
        /*0060*/ 	.byte	0x03, 0x5f
        /*0062*/ 	.short	0x0101


	//----- nvinfo : EIATTR_VRC_CTA_INIT_COUNT
	.align		4
        /*0064*/ 	.byte	0x02, 0x4a
	.zero		1
	.zero		1


	//----- nvinfo : EIATTR_EXIT_INSTR_OFFSETS
	.align		4
        /*0068*/ 	.byte	0x04, 0x1c
        /*006a*/ 	.short	(.L_108 - .L_107)


	//   ....[0]....
.L_107:
        /*006c*/ 	.word	0x000001f0


	//   ....[1]....
        /*0070*/ 	.word	0x000007b0


	//   ....[2]....
        /*0074*/ 	.word	0x00000a50


	//   ....[3]....
        /*0078*/ 	.word	0x00000be0


	//   ....[4]....
        /*007c*/ 	.word	0x00000cb0


	//   ....[5]....
        /*0080*/ 	.word	0x00000cd0


	//   ....[6]....
        /*0084*/ 	.word	0x000010f0


	//   ....[7]....
        /*0088*/ 	.word	0x00001360


	//   ....[8]....
        /*008c*/ 	.word	0x000014c0


	//   ....[9]....
        /*0090*/ 	.word	0x000014f0


	//   ....[10]....
        /*0094*/ 	.word	0x00001560


	//----- nvinfo : EIATTR_MAX_THREADS
	.align		4
.L_108:
        /*0098*/ 	.byte	0x04, 0x05
        /*009a*/ 	.short	(.L_110 - .L_109)
.L_109:
        /*009c*/ 	.word	0x00000080
        /*00a0*/ 	.word	0x00000001
        /*00a4*/ 	.word	0x00000001


	//----- nvinfo : EIATTR_CRS_STACK_SIZE
	.align		4
.L_110:
        /*00a8*/ 	.byte	0x04, 0x1e
        /*00aa*/ 	.short	(.L_112 - .L_111)
.L_111:
        /*00ac*/ 	.word	0x00000000


	//----- nvinfo : EIATTR_CBANK_PARAM_SIZE
	.align		4
.L_112:
        /*00b0*/ 	.byte	0x03, 0x19
        /*00b2*/ 	.short	0x0030


	//----- nvinfo : EIATTR_PARAM_CBANK
	.align		4
        /*00b4*/ 	.byte	0x04, 0x0a
        /*00b6*/ 	.short	(.L_114 - .L_113)
	.align		4
.L_113:
        /*00b8*/ 	.word	index@(.nv.constant0._ZN3cub18CUB_300001_SM_10006detail9transform16transform_kernelINS2_10policy_hubILb1EN4cuda3std3__45tupleIJN6thrust24THRUST_300001_SM_1000_NS6detail15normal_iteratorINSA_10device_ptrIiEEEEEEEE10policy1000Ei6squareNSA_25transform_output_iteratorISJ_SF_EEJPiEEEvT0_iT1_T2_DpNS2_10kernel_argIT3_EE)
        /*00bc*/ 	.short	0x0380
        /*00be*/ 	.short	0x0030


	//----- nvinfo : EIATTR_SW_WAR
	.align		4
.L_114:
        /*00c0*/ 	.byte	0x04, 0x36
        /*00c2*/ 	.short	(.L_116 - .L_115)
.L_115:
        /*00c4*/ 	.word	0x00000008
.L_116:


//--------------------- .nv.info._ZN3cub18CUB_300001_SM_10006detail8for_each13static_kernelINS2_12policy_hub_t12policy_500_tElN6thrust24THRUST_300001_SM_1000_NS8cuda_cub10__tabulate7functorINS7_6detail15normal_iteratorINS7_10device_ptrIiEEEENS7_6system6detail7generic6detail22compute_sequence_valueIivEElEEEEvT0_T1_ --------------------------
	.section	.nv.info._ZN3cub18CUB_300001_SM_10006detail8for_each13static_kernelINS2_12policy_hub_t12policy_500_tElN6thrust24THRUST_300001_SM_1000_NS8cuda_cub10__tabulate7functorINS7_6detail15normal_iteratorINS7_10device_ptrIiEEEENS7_6system6detail7generic6detail22compute_sequence_valueIivEElEEEEvT0_T1_,"",@"SHT_CUDA_INFO"
	.sectionflags	@""
	.align	4


	//----- nvinfo : EIATTR_CUDA_API_VERSION
	.align		4
        /*0000*/ 	.byte	0x04, 0x37
        /*0002*/ 	.short	(.L_118 - .L_117)
.L_117:
        /*0004*/ 	.word	0x00000082


	//----- nvinfo : EIATTR_KPARAM_INFO
	.align		4
.L_118:
        /*0008*/ 	.byte	0x04, 0x17
        /*000a*/ 	.short	(.L_120 - .L_119)
.L_119:
        /*000c*/ 	.word	0x00000000
        /*0010*/ 	.short	0x0001
        /*0012*/ 	.short	0x0008
        /*0014*/ 	.byte	0x00, 0xf0, 0x41, 0x00


	//----- nvinfo : EIATTR_KPARAM_INFO
	.align		4
.L_120:
        /*0018*/ 	.byte	0x04, 0x17
        /*001a*/ 	.short	(.L_122 - .L_121)
.L_121:
        /*001c*/ 	.word	0x00000000
        /*0020*/ 	.short	0x0000
        /*0022*/ 	.short	0x0000
        /*0024*/ 	.byte	0x00, 0xf0, 0x21, 0x00


	//----- nvinfo : EIATTR_SPARSE_MMA_MASK
	.align		4
.L_122:
        /*0028*/ 	.byte	0x03, 0x50
        /*002a*/ 	.short	0x0000


	//----- nvinfo : EIATTR_MAXREG_COUNT
	.align		4
        /*002c*/ 	.byte	0x03, 0x1b
        /*002e*/ 	.short	0x00ff


	//----- nvinfo : EIATTR_MERCURY_ISA_VERSION
	.align		4
        /*0030*/ 	.byte	0x03, 0x5f
        /*0032*/ 	.short	0x0101


	//----- nvinfo : EIATTR_VRC_CTA_INIT_COUNT
	.align		4
        /*0034*/ 	.byte	0x02, 0x4a
	.zero		1
	.zero		1


	//----- nvinfo : EIATTR_EXIT_INSTR_OFFSETS
	.align		4
        /*0038*/ 	.byte	0x04, 0x1c
        /*003a*/ 	.short	(.L_124 - .L_123)


	//   ....[0]....
.L_123:
        /*003c*/ 	.word	0x00000160


	//   ....[1]....
        /*0040*/ 	.word	0x000002b0


	//   ....[2]....
        /*0044*/ 	.word	0x00000340


	//----- nvinfo : EIATTR_MAX_THREADS
	.align		4
.L_124:
        /*0048*/ 	.byte	0x04, 0x05
        /*004a*/ 	.short	(.L_126 - .L_125)
.L_125:
        /*004c*/ 	.word	0x00000100
        /*0050*/ 	.word	0x00000001
        /*0054*/ 	.word	0x00000001


	//----- nvinfo : EIATTR_CRS_STACK_SIZE
	.align		4
.L_126:
        /*0058*/ 	.byte	0x04, 0x1e
        /*005a*/ 	.short	(.L_128 - .L_127)
.L_127:
        /*005c*/ 	.word	0x00000000


	//----- nvinfo : EIATTR_CBANK_PARAM_SIZE
	.align		4
.L_128:
        /*0060*/ 	.byte	0x03, 0x19
        /*0062*/ 	.short	0x0018


	//----- nvinfo : EIATTR_PARAM_CBANK
	.align		4
        /*0064*/ 	.byte	0x04, 0x0a
        /*0066*/ 	.short	(.L_130 - .L_129)
	.align		4
.L_129:
        /*0068*/ 	.word	index@(.nv.constant0._ZN3cub18CUB_300001_SM_10006detail8for_each13static_kernelINS2_12policy_hub_t12policy_500_tElN6thrust24THRUST_300001_SM_1000_NS8cuda_cub10__tabulate7functorINS7_6detail15normal_iteratorINS7_10device_ptrIiEEEENS7_6system6detail7generic6detail22compute_sequence_valueIivEElEEEEvT0_T1_)
        /*006c*/ 	.short	0x0380
        /*006e*/ 	.short	0x0018


	//----- nvinfo : EIATTR_SW_WAR
	.align		4
.L_130:
        /*0070*/ 	.byte	0x04, 0x36
        /*0072*/ 	.short	(.L_132 - .L_131)
.L_131:
        /*0074*/ 	.word	0x00000008
.L_132:


//--------------------- .nv.info._ZN3cub18CUB_300001_SM_10006detail8for_each13static_kernelINS2_12policy_hub_t12policy_500_tEmN6thrust24THRUST_300001_SM_1000_NS8cuda_cub20__uninitialized_fill7functorINS7_10device_ptrIiEEiEEEEvT0_T1_ --------------------------
	.section	.nv.info._ZN3cub18CUB_300001_SM_10006detail8for_each13static_kernelINS2_12policy_hub_t12policy_500_tEmN6thrust24THRUST_300001_SM_1000_NS8cuda_cub20__uninitialized_fill7functorINS7_10device_ptrIiEEiEEEEvT0_T1_,"",@"SHT_CUDA_INFO"
	.sectionflags	@""
	.align	4


	//----- nvinfo : EIATTR_CUDA_API_VERSION
	.align		4
        /*0000*/ 	.byte	0x04, 0x37
        /*0002*/ 	.short	(.L_134 - .L_133)
.L_133:
        /*0004*/ 	.word	0x00000082


	//----- nvinfo : EIATTR_KPARAM_INFO
	.align		4
.L_134:
        /*0008*/ 	.byte	0x04, 0x17
        /*000a*/ 	.short	(.L_136 - .L_135)
.L_135:
        /*000c*/ 	.word	0x00000000
        /*0010*/ 	.short	0x0001
        /*0012*/ 	.short	0x0008
        /*0014*/ 	.byte	0x00, 0xf0, 0x41, 0x00


	//----- nvinfo : EIATTR_KPARAM_INFO
	.align		4
.L_136:
        /*0018*/ 	.byte	0x04, 0x17
        /*001a*/ 	.short	(.L_138 - .L_137)
.L_137:
        /*001c*/ 	.word	0x00000000
        /*0020*/ 	.short	0x0000
        /*0022*/ 	.short	0x0000
        /*0024*/ 	.byte	0x00, 0xf0, 0x21, 0x00


	//----- nvinfo : EIATTR_SPARSE_MMA_MASK
	.align		4
.L_138:
        /*0028*/ 	.byte	0x03, 0x50
        /*002a*/ 	.short	0x0000


	//----- nvinfo : EIATTR_MAXREG_COUNT
	.align		4
        /*002c*/ 	.byte	0x03, 0x1b
        /*002e*/ 	.short	0x00ff


	//----- nvinfo : EIATTR_MERCURY_ISA_VERSION
	.align		4
        /*0030*/ 	.byte	0x03, 0x5f
        /*0032*/ 	.short	0x0101


	//----- nvinfo : EIATTR_VRC_CTA_INIT_COUNT
	.align		4
        /*0034*/ 	.byte	0x02, 0x4a
	.zero		1
	.zero		1


	//----- nvinfo : EIATTR_EXIT_INSTR_OFFSETS
	.align		4
        /*0038*/ 	.byte	0x04, 0x1c
        /*003a*/ 	.short	(.L_140 - .L_139)


	//   ....[0]....
.L_139:
        /*003c*/ 	.word	0x00000130


	//   ....[1]....
        /*0040*/ 	.word	0x00000230


	//   ....[2]....
        /*0044*/ 	.word	0x00000260


	//----- nvinfo : EIATTR_MAX_THREADS
	.align		4
.L_140:
        /*0048*/ 	.byte	0x04, 0x05
        /*004a*/ 	.short	(.L_142 - .L_141)
.L_141:
        /*004c*/ 	.word	0x00000100
        /*0050*/ 	.word	0x00000001
        /*0054*/ 	.word	0x00000001


	//----- nvinfo : EIATTR_CBANK_PARAM_SIZE
	.align		4
.L_142:
        /*0058*/ 	.byte	0x03, 0x19
        /*005a*/ 	.short	0x0018


	//----- nvinfo : EIATTR_PARAM_CBANK
	.align		4
        /*005c*/ 	.byte	0x04, 0x0a
        /*005e*/ 	.short	(.L_144 - .L_143)
	.align		4
.L_143:
        /*0060*/ 	.word	index@(.nv.constant0._ZN3cub18CUB_300001_SM_10006detail8for_each13static_kernelINS2_12policy_hub_t12policy_500_tEmN6thrust24THRUST_300001_SM_1000_NS8cuda_cub20__uninitialized_fill7functorINS7_10device_ptrIiEEiEEEEvT0_T1_)
        /*0064*/ 	.short	0x0380
        /*0066*/ 	.short	0x0018


	//----- nvinfo : EIATTR_SW_WAR
	.align		4
.L_144:
        /*0068*/ 	.byte	0x04, 0x36
        /*006a*/ 	.short	(.L_146 - .L_145)
.L_145:
        /*006c*/ 	.word	0x00000008
.L_146:


//--------------------- .nv.info._ZN3cub18CUB_300001_SM_10006detail11EmptyKernelIvEEvv --------------------------
	.section	.nv.info._ZN3cub18CUB_300001_SM_10006detail11EmptyKernelIvEEvv,"",@"SHT_CUDA_INFO"
	.sectionflags	@""
	.align	4


	//----- nvinfo : EIATTR_CUDA_API_VERSION
	.align		4
        /*0000*/ 	.byte	0x04, 0x37
        /*0002*/ 	.short	(.L_148 - .L_147)
.L_147:
        /*0004*/ 	.word	0x00000082


	//----- nvinfo : EIATTR_SPARSE_MMA_MASK
	.align		4
.L_148:
        /*0008*/ 	.byte	0x03, 0x50
        /*000a*/ 	.short	0x0000


	//----- nvinfo : EIATTR_MAXREG_COUNT
	.align		4
        /*000c*/ 	.byte	0x03, 0x1b
        /*000e*/ 	.short	0x00ff


	//----- nvinfo : EIATTR_MERCURY_ISA_VERSION
	.align		4
        /*0010*/ 	.byte	0x03, 0x5f
        /*0012*/ 	.short	0x0101


	//----- nvinfo : EIATTR_VRC_CTA_INIT_COUNT
	.align		4
        /*0014*/ 	.byte	0x02, 0x4a
	.zero		1
	.zero		1


	//----- nvinfo : EIATTR_EXIT_INSTR_OFFSETS
	.align		4
        /*0018*/ 	.byte	0x04, 0x1c
        /*001a*/ 	.short	(.L_150 - .L_149)


	//   ....[0]....
.L_149:
        /*001c*/ 	.word	0x00000010


	//----- nvinfo : EIATTR_SW_WAR
	.align		4
.L_150:
        /*0020*/ 	.byte	0x04, 0x36
        /*0022*/ 	.short	(.L_152 - .L_151)
.L_151:
        /*0024*/ 	.word	0x00000008
.L_152:


//--------------------- .nv.callgraph             --------------------------
	.section	.nv.callgraph,"",@"SHT_CUDA_CALLGRAPH"
	.align	4
	.sectionentsize	8
	.align		4
        /*0000*/ 	.word	0x00000000
	.align		4
        /*0004*/ 	.word	0xffffffff
	.align		4
        /*0008*/ 	.word	0x00000000
	.align		4
        /*000c*/ 	.word	0xfffffffe
	.align		4
        /*0010*/ 	.word	0x00000000
	.align		4
        /*0014*/ 	.word	0xfffffffd
	.align		4
        /*0018*/ 	.word	0x00000000
	.align		4
        /*001c*/ 	.word	0xfffffffc


//--------------------- .nv.constant4             --------------------------
	.section	.nv.constant4,"a",@progbits
	.align	8
	.align		8
.nv.constant4:
        /*0000*/ 	.dword	_ZN34_INTERNAL_3a6d00ea_4_k_cu_0da159924cuda3std3__45__cpo5beginE
	.align		8
        /*0008*/ 	.dword	_ZN34_INTERNAL_3a6d00ea_4_k_cu_0da159924cuda3std3__45__cpo3endE
	.align		8
        /*0010*/ 	.dword	_ZN34_INTERNAL_3a6d00ea_4_k_cu_0da159924cuda3std3__45__cpo6cbeginE
	.align		8
        /*0018*/ 	.dword	_ZN34_INTERNAL_3a6d00ea_4_k_cu_0da159924cuda3std3__45__cpo4cendE
	.align		8
        /*0020*/ 	.dword	_ZN34_INTERNAL_3a6d00ea_4_k_cu_0da159924cuda3std3__45__cpo6rbeginE
	.align		8
        /*0028*/ 	.dword	_ZN34_INTERNAL_3a6d00ea_4_k_cu_0da159924cuda3std3__45__cpo4rendE
	.align		8
        /*0030*/ 	.dword	_ZN34_INTERNAL_3a6d00ea_4_k_cu_0da159924cuda3std3__45__cpo7crbeginE
	.align		8
        /*0038*/ 	.dword	_ZN34_INTERNAL_3a6d00ea_4_k_cu_0da159924cuda3std3__45__cpo5crendE
	.align		8
        /*0040*/ 	.dword	_ZN34_INTERNAL_3a6d00ea_4_k_cu_0da159924cuda3std3__436_GLOBAL__N__3a6d00ea_4_k_cu_0da159926ignoreE
	.align		8
        /*0048*/ 	.dword	_ZN34_INTERNAL_3a6d00ea_4_k_cu_0da159924cuda3std3__419piecewise_constructE
	.align		8
        /*0050*/ 	.dword	_ZN34_INTERNAL_3a6d00ea_4_k_cu_0da159924cuda3std3__48in_placeE
	.align		8
        /*0058*/ 	.dword	_ZN34_INTERNAL_3a6d00ea_4_k_cu_0da159924cuda3std3__420unreachable_sentinelE
	.align		8
        /*0060*/ 	.dword	_ZN34_INTERNAL_3a6d00ea_4_k_cu_0da159924cuda3std3__47nulloptE
	.align		8
        /*0068*/ 	.dword	_ZN34_INTERNAL_3a6d00ea_4_k_cu_0da159924cuda3std3__48unexpectE
	.align		8
        /*0070*/ 	.dword	_ZN34_INTERNAL_3a6d00ea_4_k_cu_0da159924cuda3std6ranges3__45__cpo4swapE
	.align		8
        /*0078*/ 	.dword	_ZN34_INTERNAL_3a6d00ea_4_k_cu_0da159924cuda3std6ranges3__45__cpo9iter_moveE
	.align		8
        /*0080*/ 	.dword	_ZN34_INTERNAL_3a6d00ea_4_k_cu_0da159924cuda3std6ranges3__45__cpo5beginE
	.align		8
        /*0088*/ 	.dword	_ZN34_INTERNAL_3a6d00ea_4_k_cu_0da159924cuda3std6ranges3__45__cpo3endE
	.align		8
        /*0090*/ 	.dword	_ZN34_INTERNAL_3a6d00ea_4_k_cu_0da159924cuda3std6ranges3__45__cpo6cbeginE
	.align		8
        /*0098*/ 	.dword	_ZN34_INTERNAL_3a6d00ea_4_k_cu_0da159924cuda3std6ranges3__45__cpo4cendE
	.align		8
        /*00a0*/ 	.dword	_ZN34_INTERNAL_3a6d00ea_4_k_cu_0da159924cuda3std6ranges3__45__cpo7advanceE
	.align		8
        /*00a8*/ 	.dword	_ZN34_INTERNAL_3a6d00ea_4_k_cu_0da159924cuda3std6ranges3__45__cpo9iter_swapE
	.align		8
        /*00b0*/ 	.dword	_ZN34_INTERNAL_3a6d00ea_4_k_cu_0da159924cuda3std6ranges3__45__cpo4nextE
	.align		8
        /*00b8*/ 	.dword	_ZN34_INTERNAL_3a6d00ea_4_k_cu_0da159924cuda3std6ranges3__45__cpo4prevE
	.align		8
        /*00c0*/ 	.dword	_ZN34_INTERNAL_3a6d00ea_4_k_cu_0da159924cuda3std6ranges3__45__cpo4dataE
	.align		8
        /*00c8*/ 	.dword	_ZN34_INTERNAL_3a6d00ea_4_k_cu_0da159924cuda3std6ranges3__45__cpo5cdataE
	.align		8
        /*00d0*/ 	.dword	_ZN34_INTERNAL_3a6d00ea_4_k_cu_0da159924cuda3std6ranges3__45__cpo4sizeE
	.align		8
        /*00d8*/ 	.dword	_ZN34_INTERNAL_3a6d00ea_4_k_cu_0da159924cuda3std6ranges3__45__cpo5ssizeE
	.align		8
        /*00e0*/ 	.dword	_ZN34_INTERNAL_3a6d00ea_4_k_cu_0da159924cuda3std6ranges3__45__cpo8distanceE
	.align		8
        /*00e8*/ 	.dword	_ZN34_INTERNAL_3a6d00ea_4_k_cu_0da159926thrust24THRUST_300001_SM_1000_NS8cuda_cub3parE
	.align		8
        /*00f0*/ 	.dword	_ZN34_INTERNAL_3a6d00ea_4_k_cu_0da159926thrust24THRUST_300001_SM_1000_NS8cuda_cub10par_nosyncE
	.align		8
        /*00f8*/ 	.dword	_ZN34_INTERNAL_3a6d00ea_4_k_cu_0da159926thrust24THRUST_300001_SM_1000_NS6system6detail10sequential3seqE
	.align		8
        /*0100*/ 	.dword	_ZN34_INTERNAL_3a6d00ea_4_k_cu_0da159926thrust24THRUST_300001_SM_1000_NS12placeholders2_1E
	.align		8
        /*0108*/ 	.dword	_ZN34_INTERNAL_3a6d00ea_4_k_cu_0da159926thrust24THRUST_300001_SM_1000_NS12placeholders2_2E
	.align		8
        /*0110*/ 	.dword	_ZN34_INTERNAL_3a6d00ea_4_k_cu_0da159926thrust24THRUST_300001_SM_1000_NS12placeholders2_3E
	.align		8
        /*0118*/ 	.dword	_ZN34_INTERNAL_3a6d00ea_4_k_cu_0da159926thrust24THRUST_300001_SM_1000_NS12placeholders2_4E
	.align		8
        /*0120*/ 	.dword	_ZN34_INTERNAL_3a6d00ea_4_k_cu_0da159926thrust24THRUST_300001_SM_1000_NS12placeholders2_5E
	.align		8
        /*0128*/ 	.dword	_ZN34_INTERNAL_3a6d00ea_4_k_cu_0da159926thrust24THRUST_300001_SM_1000_NS12placeholders2_6E
	.align		8
        /*0130*/ 	.dword	_ZN34_INTERNAL_3a6d00ea_4_k_cu_0da159926thrust24THRUST_300001_SM_1000_NS12placeholders2_7E
	.align		8
        /*0138*/ 	.dword	_ZN34_INTERNAL_3a6d00ea_4_k_cu_0da159926thrust24THRUST_300001_SM_1000_NS12placeholders2_8E
	.align		8
        /*0140*/ 	.dword	_ZN34_INTERNAL_3a6d00ea_4_k_cu_0da159926thrust24THRUST_300001_SM_1000_NS12placeholders2_9E
	.align		8
        /*0148*/ 	.dword	_ZN34_INTERNAL_3a6d00ea_4_k_cu_0da159926thrust24THRUST_300001_SM_1000_NS12placeholders3_10E
	.align		8
        /*0150*/ 	.dword	_ZN34_INTERNAL_3a6d00ea_4_k_cu_0da159926thrust24THRUST_300001_SM_1000_NS3seqE


//--------------------- .text._ZN3cub18CUB_300001_SM_10006detail9transform16transform_kernelINS2_10policy_hubILb1EN4cuda3std3__45tupleIJN6thrust24THRUST_300001_SM_1000_NS6detail15normal_iteratorINSA_10device_ptrIiEEEEEEEE10policy1000El6squareNSA_25transform_output_iteratorISJ_SF_EEJPiEEEvT0_iT1_T2_DpNS2_10kernel_argIT3_EE --------------------------
	.section	.text._ZN3cub18CUB_300001_SM_10006detail9transform16transform_kernelINS2_10policy_hubILb1EN4cuda3std3__45tupleIJN6thrust24THRUST_300001_SM_1000_NS6detail15normal_iteratorINSA_10device_ptrIiEEEEEEEE10policy1000El6squareNSA_25transform_output_iteratorISJ_SF_EEJPiEEEvT0_iT1_T2_DpNS2_10kernel_argIT3_EE,"ax",@progbits
	.align	128
        .global         _ZN3cub18CUB_300001_SM_10006detail9transform16transform_kernelINS2_10policy_hubILb1EN4cuda3std3__45tupleIJN6thrust24THRUST_300001_SM_1000_NS6detail15normal_iteratorINSA_10device_ptrIiEEEEEEEE10policy1000El6squareNSA_25transform_output_iteratorISJ_SF_EEJPiEEEvT0_iT1_T2_DpNS2_10kernel_argIT3_EE
        .type           _ZN3cub18CUB_300001_SM_10006detail9transform16transform_kernelINS2_10policy_hubILb1EN4cuda3std3__45tupleIJN6thrust24THRUST_300001_SM_1000_NS6detail15normal_iteratorINSA_10device_ptrIiEEEEEEEE10policy1000El6squareNSA_25transform_output_iteratorISJ_SF_EEJPiEEEvT0_iT1_T2_DpNS2_10kernel_argIT3_EE,@function
        .size           _ZN3cub18CUB_300001_SM_10006detail9transform16transform_kernelINS2_10policy_hubILb1EN4cuda3std3__45tupleIJN6thrust24THRUST_300001_SM_1000_NS6detail15normal_iteratorINSA_10device_ptrIiEEEEEEEE10policy1000El6squareNSA_25transform_output_iteratorISJ_SF_EEJPiEEEvT0_iT1_T2_DpNS2_10kernel_argIT3_EE,(.L_x_51 - _ZN3cub18CUB_300001_SM_10006detail9transform16transform_kernelINS2_10policy_hubILb1EN4cuda3std3__45tupleIJN6thrust24THRUST_300001_SM_1000_NS6detail15normal_iteratorINSA_10device_ptrIiEEEEEEEE10policy1000El6squareNSA_25transform_output_iteratorISJ_SF_EEJPiEEEvT0_iT1_T2_DpNS2_10kernel_argIT3_EE)
        .other          _ZN3cub18CUB_300001_SM_10006detail9transform16transform_kernelINS2_10policy_hubILb1EN4cuda3std3__45tupleIJN6thrust24THRUST_300001_SM_1000_NS6detail15normal_iteratorINSA_10device_ptrIiEEEEEEEE10policy1000El6squareNSA_25transform_output_iteratorISJ_SF_EEJPiEEEvT0_iT1_T2_DpNS2_10kernel_argIT3_EE,@"STO_CUDA_ENTRY STV_DEFAULT"
_ZN3cub18CUB_300001_SM_10006detail9transform16transform_kernelINS2_10policy_hubILb1EN4cuda3std3__45tupleIJN6thrust24THRUST_300001_SM_1000_NS6detail15normal_iteratorINSA_10device_ptrIiEEEEEEEE10policy1000El6squareNSA_25transform_output_iteratorISJ_SF_EEJPiEEEvT0_iT1_T2_DpNS2_10kernel_argIT3_EE:
.text._ZN3cub18CUB_300001_SM_10006detail9transform16transform_kernelINS2_10policy_hubILb1EN4cuda3std3__45tupleIJN6thrust24THRUST_300001_SM_1000_NS6detail15normal_iteratorINSA_10device_ptrIiEEEEEEEE10policy1000El6squareNSA_25transform_output_iteratorISJ_SF_EEJPiEEEvT0_iT1_T2_DpNS2_10kernel_argIT3_EE:
[----:B------:R-:W-:Y:S08]  /*0000*/  LDC R1, c[0x0][0x37c] ;  /* 0x0000df00ff017b82 */ /* 0x000ff00000000800 */
[----:B------:R-:W0:Y:S01]  /*0010*/  LDC R0, c[0x0][0x388] ;  /* 0x0000e200ff007b82 */ /* 0x000e220000000800 */
[----:B------:R-:W1:Y:S01]  /*0020*/  LDCU.64 UR6, c[0x0][0x380] ;  /* 0x00007000ff0677ac */ /* 0x000e620008000a00 */
[----:B------:R-:W2:Y:S01]  /*0030*/  S2R R7, SR_TID.X ;  /* 0x0000000000077919 */ /* 0x000ea20000002100 */
[----:B------:R-:W-:Y:S05]  /*0040*/  BSSY.RECONVERGENT B0, `(.L_x_0) ;  /* 0x000001a000007945 */ /* 0x000fea0003800200 */
[----:B------:R-:W3:Y:S01]  /*0050*/  S2UR UR4, SR_CTAID.X ;  /* 0x00000000000479c3 */ /* 0x000ee20000002500 */
[----:B0-----:R-:W-:-:S04]  /*0060*/  SHF.L.U32 R5, R0, 0x7, RZ ;  /* 0x0000000700057819 */ /* 0x001fc800000006ff */
[----:B------:R-:W-:Y:S01]  /*0070*/  SHF.R.S32.HI R4, RZ, 0x1f, R5 ;  /* 0x0000001fff047819 */ /* 0x000fe20000011405 */
[----:B---3--:R-:W-:Y:S01]  /*0080*/  IMAD.WIDE.U32 R2, R5, UR4, RZ ;  /* 0x0000000405027c25 */ /* 0x008fe2000f8e00ff */
[----:B--2---:R-:W-:-:S03]  /*0090*/  SHF.L.U32 R11, R7, 0x7, RZ ;  /* 0x00000007070b7819 */ /* 0x004fc600000006ff */
[----:B------:R-:W-:Y:S01]  /*00a0*/  IMAD R13, R4, UR4, RZ ;  /* 0x00000004040d7c24 */ /* 0x000fe2000f8e02ff */
[----:B-1----:R-:W-:-:S04]  /*00b0*/  IADD3 R6, P1, PT, -R2, UR6, RZ ;  /* 0x0000000602067c10 */ /* 0x002fc8000ff3e1ff */
[----:B------:R-:W-:Y:S02]  /*00c0*/  IADD3 R13, PT, PT, R3, R13, RZ ;  /* 0x0000000d030d7210 */ /* 0x000fe40007ffe0ff */
[----:B------:R-:W-:Y:S02]  /*00d0*/  ISETP.LT.U32.AND P0, PT, R6, R5, PT ;  /* 0x000000050600720c */ /* 0x000fe40003f01070 */
[----:B------:R-:W-:-:S04]  /*00e0*/  IADD3.X R9, PT, PT, ~R13, UR7, RZ, P1, !PT ;  /* 0x000000070d097c10 */ /* 0x000fc80008ffe5ff */
[----:B------:R-:W-:-:S04]  /*00f0*/  ISETP.LT.AND.EX P0, PT, R9, R4, PT, P0 ;  /* 0x000000040900720c */ /* 0x000fc80003f01300 */
[----:B------:R-:W-:-:S04]  /*0100*/  SEL R6, R6, R5, P0 ;  /* 0x0000000506067207 */ /* 0x000fc80000000000 */
[----:B------:R-:W-:-:S04]  /*0110*/  SHF.L.U32 R4, R6, 0x2, RZ ;  /* 0x0000000206047819 */ /* 0x000fc800000006ff */
[----:B------:R-:W-:-:S13]  /*0120*/  ISETP.GE.AND P0, PT, R11, R4, PT ;  /* 0x000000040b00720c */ /* 0x000fda0003f06270 */
[----:B------:R-:W-:Y:S05]  /*0130*/  @P0 BRA `(.L_x_1) ;  /* 0x0000000000280947 */ /* 0x000fea0003800000 */
[----:B------:R-:W0:Y:S02]  /*0140*/  LDC.64 R8, c[0x0][0x3a0] ;  /* 0x0000e800ff087b82 */ /* 0x000e240000000a00 */
[----:B0-----:R-:W-:-:S04]  /*0150*/  LEA R8, P0, R2, R8, 0x2 ;  /* 0x0000000802087211 */ /* 0x001fc800078010ff */
[----:B------:R-:W-:-:S03]  /*0160*/  LEA.HI.X R9, R2, R9, R13, 0x2, P0 ;  /* 0x0000000902097211 */ /* 0x000fc600000f140d */
[----:B------:R-:W-:-:S07]  /*0170*/  IMAD.WIDE.U32 R8, R7, 0x80, R8 ;  /* 0x0000008007087825 */ /* 0x000fce00078e0008 */
.L_x_2:
[----:B------:R-:W-:Y:S01]  /*0180*/  IADD3 R11, PT, PT, R11, 0x4000, RZ ;  /* 0x000040000b0b7810 */ /* 0x000fe20007ffe0ff */
[----:B------:R0:W-:Y:S03]  /*0190*/  CCTL.E.PF2 [R8] ;  /* 0x000000000800798f */ /* 0x0001e60000800100 */
[----:B------:R-:W-:Y:S02]  /*01a0*/  ISETP.GE.AND P0, PT, R11, R4, PT ;  /* 0x000000040b00720c */ /* 0x000fe40003f06270 */
[----:B0-----:R-:W-:-:S04]  /*01b0*/  IADD3 R8, P1, PT, R8, 0x4000, RZ ;  /* 0x0000400008087810 */ /* 0x001fc80007f3e0ff */
[----:B------:R-:W-:-:S07]  /*01c0*/  IADD3.X R9, PT, PT, RZ, R9, RZ, P1, !PT ;  /* 0x00000009ff097210 */ /* 0x000fce0000ffe4ff */
[----:B------:R-:W-:Y:S05]  /*01d0*/  @!P0 BRA `(.L_x_2) ;  /* 0xfffffffc00e88947 */ /* 0x000fea000383ffff */
.L_x_1:
[----:B------:R-:W-:Y:S05]  /*01e0*/  BSYNC.RECONVERGENT B0 ;  /* 0x0000000000007941 */ /* 0x000fea0003800200 */
.L_x_0:
[----:B------:R-:W0:Y:S01]  /*01f0*/  LDCU.64 UR8, c[0x0][0x3a0] ;  /* 0x00007400ff0877ac */ /* 0x000e220008000a00 */
[----:B------:R-:W-:Y:S02]  /*0200*/  ISETP.NE.AND P0, PT, R5, R6, PT ;  /* 0x000000060500720c */ /* 0x000fe40003f05270 */
[C---:B------:R-:W-:Y:S01]  /*0210*/  SHF.L.U32 R3, R2.reuse, 0x2, RZ ;  /* 0x0000000202037819 */ /* 0x040fe200000006ff */
[----:B------:R-:W1:Y:S01]  /*0220*/  LDCU.64 UR6, c[0x0][0x390] ;  /* 0x00007200ff0677ac */ /* 0x000e620008000a00 */
[----:B------:R-:W-:Y:S01]  /*0230*/  SHF.L.U64.HI R8, R2, 0x2, R13 ;  /* 0x0000000202087819 */ /* 0x000fe2000001020d */
[----:B------:R-:W2:Y:S01]  /*0240*/  LDCU.64 UR4, c[0x0][0x358] ;  /* 0x00006b00ff0477ac */ /* 0x000ea20008000a00 */
[C---:B0-----:R-:W-:Y:S02]  /*0250*/  IADD3 R4, P1, PT, R3.reuse, UR8, RZ ;  /* 0x0000000803047c10 */ /* 0x041fe4000ff3e0ff */
[----:B-1----:R-:W-:Y:S02]  /*0260*/  IADD3 R2, P2, PT, R3, UR6, RZ ;  /* 0x0000000603027c10 */ /* 0x002fe4000ff5e0ff */
[----:B------:R-:W-:-:S02]  /*0270*/  IADD3.X R5, PT, PT, R8, UR9, RZ, P1, !PT ;  /* 0x0000000908057c10 */ /* 0x000fc40008ffe4ff */
[----:B------:R-:W-:Y:S01]  /*0280*/  IADD3.X R3, PT, PT, R8, UR7, RZ, P2, !PT ;  /* 0x0000000708037c10 */ /* 0x000fe200097fe4ff */
[----:B--2---:R-:W-:Y:S08]  /*0290*/  @!P0 BRA `(.L_x_3) ;  /* 0x0000000c00488947 */ /* 0x004ff00003800000 */
[----:B------:R-:W-:-:S13]  /*02a0*/  ISETP.GE.AND P0, PT, R0, 0x1, PT ;  /* 0x000000010000780c */ /* 0x000fda0003f06270 */
[----:B------:R-:W-:Y:S05]  /*02b0*/  @!P0 EXIT ;  /* 0x000000000000894d */ /* 0x000fea0003800000 */
[C---:B------:R-:W-:Y:S01]  /*02c0*/  ISETP.GE.U32.AND P0, PT, R0.reuse, 0x8, PT ;  /* 0x000000080000780c */ /* 0x040fe20003f06070 */
[----:B------:R-:W-:Y:S01]  /*02d0*/  HFMA2 R8, -RZ, RZ, 0, 0 ;  /* 0x00000000ff087431 */ /* 0x000fe200000001ff */
[----:B------:R-:W-:-:S11]  /*02e0*/  LOP3.LUT R16, R0, 0x7, RZ, 0xc0, !PT ;  /* 0x0000000700107812 */ /* 0x000fd600078ec0ff */
[----:B------:R-:W-:Y:S05]  /*02f0*/  @!P0 BRA `(.L_x_4) ;  /* 0x00000008000c8947 */ /* 0x000fea0003800000 */
[----:B------:R-:W-:-:S13]  /*0300*/  ISETP.GE.AND P1, PT, R7, R6, PT ;  /* 0x000000060700720c */ /* 0x000fda0003f26270 */
[----:B------:R-:W-:-:S06]  /*0310*/  @!P1 IMAD.WIDE.U32 R8, R7, 0x4, R4 ;  /* 0x0000000407089825 */ /* 0x000fcc00078e0004 */
[----:B------:R-:W2:Y:S01]  /*0320*/  @!P1 LDG.E R8, desc[UR4][R8.64] ;  /* 0x0000000408089981 */ /* 0x000ea2000c1e1900 */
[C---:B------:R-:W-:Y:S01]  /*0330*/  IADD3 R17, PT, PT, R7.reuse, 0x80, RZ ;  /* 0x0000008007117810 */ /* 0x040fe20007ffe0ff */
[----:B------:R-:W-:-:S03]  /*0340*/  @!P1 IMAD.WIDE.U32 R12, R7, 0x4, R2 ;  /* 0x00000004070c9825 */ /* 0x000fc600078e0002 */
[----:B------:R-:W-:Y:S01]  /*0350*/  ISETP.GE.AND P0, PT, R17, R6, PT ;  /* 0x000000061100720c */ /* 0x000fe20003f06270 */
[----:B--2---:R-:W-:-:S04]  /*0360*/  @!P1 IMAD R10, R8, R8, RZ ;  /* 0x00000008080a9224 */ /* 0x004fc800078e02ff */
[----:B------:R-:W-:Y:S02]  /*0370*/  @!P1 IMAD R15, R10, R10, RZ ;  /* 0x0000000a0a0f9224 */ /* 0x000fe400078e02ff */
[----:B------:R-:W-:-:S03]  /*0380*/  IMAD.WIDE R10, R17, 0x4, R4 ;  /* 0x00000004110a7825 */ /* 0x000fc600078e0204 */
[----:B------:R0:W-:Y:S04]  /*0390*/  @!P1 STG.E desc[UR4][R12.64], R15 ;  /* 0x0000000f0c009986 */ /* 0x0001e8000c101904 */
[----:B------:R-:W2:Y:S01]  /*03a0*/  @!P0 LDG.E R14, desc[UR4][R10.64] ;  /* 0x000000040a0e8981 */ /* 0x000ea2000c1e1900 */
[C---:B------:R-:W-:Y:S01]  /*03b0*/  IADD3 R19, PT, PT, R7.reuse, 0x100, RZ ;  /* 0x0000010007137810 */ /* 0x040fe20007ffe0ff */
[----:B------:R-:W-:Y:S01]  /*03c0*/  BSSY.RECONVERGENT B0, `(.L_x_5) ;  /* 0x0000017000007945 */ /* 0x000fe20003800200 */
[----:B------:R-:W-:Y:S02]  /*03d0*/  IADD3 R9, PT, PT, R7, 0x200, RZ ;  /* 0x0000020007097810 */ /* 0x000fe40007ffe0ff */
[-C--:B------:R-:W-:Y:S02]  /*03e0*/  ISETP.GE.AND P6, PT, R19, R6.reuse, PT ;  /* 0x000000061300720c */ /* 0x080fe40003fc6270 */
[----:B------:R-:W-:Y:S01]  /*03f0*/  IADD3 R21, PT, PT, R7, 0x180, RZ ;  /* 0x0000018007157810 */ /* 0x000fe20007ffe0ff */
[----:B0-----:R-:W-:Y:S01]  /*0400*/  IMAD.WIDE R12, R17, 0x4, R2 ;  /* 0x00000004110c7825 */ /* 0x001fe200078e0202 */
[----:B------:R-:W-:-:S02]  /*0410*/  ISETP.GE.AND P4, PT, R9, R6, PT ;  /* 0x000000060900720c */ /* 0x000fc40003f86270 */
[-C--:B------:R-:W-:Y:S02]  /*0420*/  ISETP.GE.AND P5, PT, R21, R6.reuse, PT ;  /* 0x000000061500720c */ /* 0x080fe40003fa6270 */
[C---:B------:R-:W-:Y:S02]  /*0430*/  IADD3 R19, PT, PT, R7.reuse, 0x280, RZ ;  /* 0x0000028007137810 */ /* 0x040fe40007ffe0ff */
[C---:B------:R-:W-:Y:S02]  /*0440*/  IADD3 R21, PT, PT, R7.reuse, 0x300, RZ ;  /* 0x0000030007157810 */ /* 0x040fe40007ffe0ff */
[----:B------:R-:W-:Y:S02]  /*0450*/  IADD3 R15, PT, PT, R7, 0x380, RZ ;  /* 0x00000380070f7810 */ /* 0x000fe40007ffe0ff */
[----:B------:R-:W-:Y:S02]  /*0460*/  LOP3.LUT R8, R0, 0x7ffffff8, RZ, 0xc0, !PT ;  /* 0x7ffffff800087812 */ /* 0x000fe400078ec0ff */
[----:B------:R-:W-:-:S02]  /*0470*/  ISETP.GE.AND P3, PT, R19, R6, PT ;  /* 0x000000061300720c */ /* 0x000fc40003f66270 */
[-C--:B------:R-:W-:Y:S02]  /*0480*/  ISETP.GE.AND P2, PT, R21, R6.reuse, PT ;  /* 0x000000061500720c */ /* 0x080fe40003f46270 */
[----:B------:R-:W-:Y:S01]  /*0490*/  ISETP.GE.AND P1, PT, R15, R6, PT ;  /* 0x000000060f00720c */ /* 0x000fe20003f26270 */
[----:B--2---:R-:W-:-:S04]  /*04a0*/  @!P0 IMAD R14, R14, R14, RZ ;  /* 0x0000000e0e0e8224 */ /* 0x004fc800078e02ff */
[----:B------:R-:W-:-:S05]  /*04b0*/  @!P0 IMAD R9, R14, R14, RZ ;  /* 0x0000000e0e098224 */ /* 0x000fca00078e02ff */
[----:B------:R0:W-:Y:S01]  /*04c0*/  @!P0 STG.E desc[UR4][R12.64], R9 ;  /* 0x000000090c008986 */ /* 0x0001e2000c101904 */
[----:B------:R-:W-:Y:S01]  /*04d0*/  ISETP.NE.AND P0, PT, R8, 0x8, PT ;  /* 0x000000080800780c */ /* 0x000fe20003f05270 */
[----:B------:R-:W-:-:S12]  /*04e0*/  @P6 BRA `(.L_x_6) ;  /* 0x0000000000106947 */ /* 0x000fd80003800000 */
[----:B------:R-:W2:Y:S02]  /*04f0*/  LDG.E R0, desc[UR4][R10.64+0x200] ;  /* 0x000200040a007981 */ /* 0x000ea4000c1e1900 */
[----:B--2---:R-:W-:-:S04]  /*0500*/  IMAD R0, R0, R0, RZ ;  /* 0x0000000000007224 */ /* 0x004fc800078e02ff */
[----:B0-----:R-:W-:-:S05]  /*0510*/  IMAD R9, R0, R0, RZ ;  /* 0x0000000000097224 */ /* 0x001fca00078e02ff */
[----:B------:R1:W-:Y:S02]  /*0520*/  STG.E desc[UR4][R12.64+0x200], R9 ;  /* 0x000200090c007986 */ /* 0x0003e4000c101904 */
.L_x_6:
[----:B------:R-:W-:Y:S05]  /*0530*/  BSYNC.RECONVERGENT B0 ;  /* 0x0000000000007941 */ /* 0x000fea0003800200 */
.L_x_5:
[----:B------:R-:W-:Y:S04]  /*0540*/  BSSY.RECONVERGENT B0, `(.L_x_7) ;  /* 0x0000006000007945 */ /* 0x000fe80003800200 */
[----:B------:R-:W-:Y:S05]  /*0550*/  @P5 BRA `(.L_x_8) ;  /* 0x0000000000105947 */ /* 0x000fea0003800000 */
[----:B------:R-:W2:Y:S02]  /*0560*/  LDG.E R0, desc[UR4][R10.64+0x400] ;  /* 0x000400040a007981 */ /* 0x000ea4000c1e1900 */
[----:B--2---:R-:W-:-:S04]  /*0570*/  IMAD R0, R0, R0, RZ ;  /* 0x0000000000007224 */ /* 0x004fc800078e02ff */
[----:B01----:R-:W-:-:S05]  /*0580*/  IMAD R9, R0, R0, RZ ;  /* 0x0000000000097224 */ /* 0x003fca00078e02ff */
[----:B------:R2:W-:Y:S02]  /*0590*/  STG.E desc[UR4][R12.64+0x400], R9 ;  /* 0x000400090c007986 */ /* 0x0005e4000c101904 */
.L_x_8:
[----:B------:R-:W-:Y:S05]  /*05a0*/  BSYNC.RECONVERGENT B0 ;  /* 0x0000000000007941 */ /* 0x000fea0003800200 */
.L_x_7:
[----:B------:R-:W-:Y:S04]  /*05b0*/  BSSY.RECONVERGENT B0, `(.L_x_9) ;  /* 0x0000006000007945 */ /* 0x000fe80003800200 */
[----:B------:R-:W-:Y:S05]  /*05c0*/  @P4 BRA `(.L_x_10) ;  /* 0x0000000000104947 */ /* 0x000fea0003800000 */
[----:B------:R-:W3:Y:S02]  /*05d0*/  LDG.E R0, desc[UR4][R10.64+0x600] ;  /* 0x000600040a007981 */ /* 0x000ee4000c1e1900 */
[----:B---3--:R-:W-:-:S04]  /*05e0*/  IMAD R0, R0, R0, RZ ;  /* 0x0000000000007224 */ /* 0x008fc800078e02ff */
[----:B012---:R-:W-:-:S05]  /*05f0*/  IMAD R9, R0, R0, RZ ;  /* 0x0000000000097224 */ /* 0x007fca00078e02ff */
[----:B------:R3:W-:Y:S02]  /*0600*/  STG.E desc[UR4][R12.64+0x600], R9 ;  /* 0x000600090c007986 */ /* 0x0007e4000c101904 */
.L_x_10:
[----:B------:R-:W-:Y:S05]  /*0610*/  BSYNC.RECONVERGENT B0 ;  /* 0x0000000000007941 */ /* 0x000fea0003800200 */
.L_x_9:
[----:B------:R-:W-:Y:S04]  /*0620*/  BSSY.RECONVERGENT B0, `(.L_x_11) ;  /* 0x0000006000007945 */ /* 0x000fe80003800200 */
[----:B------:R-:W-:Y:S05]  /*0630*/  @P3 BRA `(.L_x_12) ;  /* 0x0000000000103947 */ /* 0x000fea0003800000 */
[----:B------:R-:W4:Y:S02]  /*0640*/  LDG.E R0, desc[UR4][R10.64+0x800] ;  /* 0x000800040a007981 */ /* 0x000f24000c1e1900 */
[----:B----4-:R-:W-:-:S04]  /*0650*/  IMAD R0, R0, R0, RZ ;  /* 0x0000000000007224 */ /* 0x010fc800078e02ff */
[----:B0123--:R-:W-:-:S05]  /*0660*/  IMAD R9, R0, R0, RZ ;  /* 0x0000000000097224 */ /* 0x00ffca00078e02ff */
[----:B------:R4:W-:Y:S02]  /*0670*/  STG.E desc[UR4][R12.64+0x800], R9 ;  /* 0x000800090c007986 */ /* 0x0009e4000c101904 */
.L_x_12:
[----:B------:R-:W-:Y:S05]  /*0680*/  BSYNC.RECONVERGENT B0 ;  /* 0x0000000000007941 */ /* 0x000fea0003800200 */
.L_x_11:
[----:B------:R-:W-:Y:S04]  /*0690*/  BSSY.RECONVERGENT B0, `(.L_x_13) ;  /* 0x0000006000007945 */ /* 0x000fe80003800200 */
[----:B------:R-:W-:Y:S05]  /*06a0*/  @P2 BRA `(.L_x_14) ;  /* 0x0000000000102947 */ /* 0x000fea0003800000 */
[----:B------:R-:W5:Y:S02]  /*06b0*/  LDG.E R0, desc[UR4][R10.64+0xa00] ;  /* 0x000a00040a007981 */ /* 0x000f64000c1e1900 */
[----:B-----5:R-:W-:-:S04]  /*06c0*/  IMAD R0, R0, R0, RZ ;  /* 0x0000000000007224 */ /* 0x020fc800078e02ff */
[----:B01234-:R-:W-:-:S05]  /*06d0*/  IMAD R9, R0, R0, RZ ;  /* 0x0000000000097224 */ /* 0x01ffca00078e02ff */
[----:B------:R0:W-:Y:S02]  /*06e0*/  STG.E desc[UR4][R12.64+0xa00], R9 ;  /* 0x000a00090c007986 */ /* 0x0001e4000c101904 */
.L_x_14:
[----:B------:R-:W-:Y:S05]  /*06f0*/  BSYNC.RECONVERGENT B0 ;  /* 0x0000000000007941 */ /* 0x000fea0003800200 */
.L_x_13:
[----:B------:R-:W-:Y:S04]  /*0700*/  BSSY.RECONVERGENT B0, `(.L_x_15) ;  /* 0x0000006000007945 */ /* 0x000fe80003800200 */
[----:B------:R-:W-:Y:S05]  /*0710*/  @P1 BRA `(.L_x_16) ;  /* 0x0000000000101947 */ /* 0x000fea0003800000 */
[----:B------:R-:W5:Y:S02]  /*0720*/  LDG.E R10, desc[UR4][R10.64+0xc00] ;  /* 0x000c00040a0a7981 */ /* 0x000f64000c1e1900 */
[----:B-----5:R-:W-:-:S04]  /*0730*/  IMAD R0, R10, R10, RZ ;  /* 0x0000000a0a007224 */ /* 0x020fc800078e02ff */
[----:B01234-:R-:W-:-:S05]  /*0740*/  IMAD R9, R0, R0, RZ ;  /* 0x0000000000097224 */ /* 0x01ffca00078e02ff */
[----:B------:R0:W-:Y:S02]  /*0750*/  STG.E desc[UR4][R12.64+0xc00], R9 ;  /* 0x000c00090c007986 */ /* 0x0001e4000c101904 */
.L_x_16:
[----:B------:R-:W-:Y:S05]  /*0760*/  BSYNC.RECONVERGENT B0 ;  /* 0x0000000000007941 */ /* 0x000fea0003800200 */
.L_x_15:
[----:B------:R-:W-:Y:S05]  /*0770*/  @!P0 BRA `(.L_x_4) ;  /* 0x0000000000ec8947 */ /* 0x000fea0003800000 */
[----:B------:R-:W-:-:S07]  /*0780*/  MOV R0, 0x8 ;  /* 0x0000000800007802 */ /* 0x000fce0000000f00 */
.L_x_19:
[----:B01234-:R-:W-:-:S04]  /*0790*/  LEA R9, R0, R7, 0x7 ;  /* 0x0000000700097211 */ /* 0x01ffc800078e38ff */
        /* <DEDUP_REMOVED lines=11> */
[----:B------:R-:W-:Y:S01]  /*0850*/  IADD3 R17, PT, PT, R9, 0x100, RZ ;  /* 0x0000010009117810 */ /* 0x000fe20007ffe0ff */
[----:B------:R-:W-:-:S03]  /*0860*/  IMAD.WIDE R10, R19, 0x4, R2 ;  /* 0x00000004130a7825 */ /* 0x000fc600078e0202 */
[----:B------:R-:W-:Y:S01]  /*0870*/  ISETP.GE.AND P0, PT, R17, R6, PT ;  /* 0x000000061100720c */ /* 0x000fe20003f06270 */
[----:B--2---:R-:W-:-:S04]  /*0880*/  @!P1 IMAD R18, R18, R18, RZ ;  /* 0x0000001212129224 */ /* 0x004fc800078e02ff */
[----:B------:R-:W-:-:S05]  /*0890*/  @!P1 IMAD R21, R18, R18, RZ ;  /* 0x0000001212159224 */ /* 0x000fca00078e02ff */
[----:B------:R-:W-:Y:S04]  /*08a0*/  @!P1 STG.E desc[UR4][R10.64], R21 ;  /* 0x000000150a009986 */ /* 0x000fe8000c101904 */
[----:B------:R-:W2:Y:S01]  /*08b0*/  @!P0 LDG.E R18, desc[UR4][R12.64+0x200] ;  /* 0x000200040c128981 */ /* 0x000ea2000c1e1900 */
[----:B------:R-:W-:-:S04]  /*08c0*/  IADD3 R17, PT, PT, R9, 0x180, RZ ;  /* 0x0000018009117810 */ /* 0x000fc80007ffe0ff */
[----:B------:R-:W-:Y:S01]  /*08d0*/  ISETP.GE.AND P1, PT, R17, R6, PT ;  /* 0x000000061100720c */ /* 0x000fe20003f26270 */
[----:B--2---:R-:W-:-:S04]  /*08e0*/  @!P0 IMAD R18, R18, R18, RZ ;  /* 0x0000001212128224 */ /* 0x004fc800078e02ff */
[----:B------:R-:W-:-:S05]  /*08f0*/  @!P0 IMAD R19, R18, R18, RZ ;  /* 0x0000001212138224 */ /* 0x000fca00078e02ff */
[----:B------:R1:W-:Y:S04]  /*0900*/  @!P0 STG.E desc[UR4][R10.64+0x200], R19 ;  /* 0x000200130a008986 */ /* 0x0003e8000c101904 */
[----:B0-----:R-:W2:Y:S01]  /*0910*/  @!P1 LDG.E R14, desc[UR4][R12.64+0x400] ;  /* 0x000400040c0e9981 */ /* 0x001ea2000c1e1900 */
[----:B------:R-:W-:-:S04]  /*0920*/  IADD3 R15, PT, PT, R9, 0x200, RZ ;  /* 0x00000200090f7810 */ /* 0x000fc80007ffe0ff */
[----:B------:R-:W-:Y:S01]  /*0930*/  ISETP.GE.AND P0, PT, R15, R6, PT ;  /* 0x000000060f00720c */ /* 0x000fe20003f06270 */
[----:B--2---:R-:W-:-:S04]  /*0940*/  @!P1 IMAD R14, R14, R14, RZ ;  /* 0x0000000e0e0e9224 */ /* 0x004fc800078e02ff */
[----:B------:R-:W-:-:S05]  /*0950*/  @!P1 IMAD R17, R14, R14, RZ ;  /* 0x0000000e0e119224 */ /* 0x000fca00078e02ff */
[----:B------:R0:W-:Y:S04]  /*0960*/  @!P1 STG.E desc[UR4][R10.64+0x400], R17 ;  /* 0x000400110a009986 */ /* 0x0001e8000c101904 */
[----:B------:R-:W2:Y:S01]  /*0970*/  @!P0 LDG.E R14, desc[UR4][R12.64+0x600] ;  /* 0x000600040c0e8981 */ /* 0x000ea2000c1e1900 */
[----:B------:R-:W-:-:S04]  /*0980*/  IADD3 R15, PT, PT, R9, 0x280, RZ ;  /* 0x00000280090f7810 */ /* 0x000fc80007ffe0ff */
[----:B------:R-:W-:Y:S01]  /*0990*/  ISETP.GE.AND P1, PT, R15, R6, PT ;  /* 0x000000060f00720c */ /* 0x000fe20003f26270 */
[----:B--2---:R-:W-:-:S04]  /*09a0*/  @!P0 IMAD R14, R14, R14, RZ ;  /* 0x0000000e0e0e8224 */ /* 0x004fc800078e02ff */
[----:B-1----:R-:W-:-:S05]  /*09b0*/  @!P0 IMAD R19, R14, R14, RZ ;  /* 0x0000000e0e138224 */ /* 0x002fca00078e02ff */
[----:B------:R1:W-:Y:S04]  /*09c0*/  @!P0 STG.E desc[UR4][R10.64+0x600], R19 ;  /* 0x000600130a008986 */ /* 0x0003e8000c101904 */
[----:B------:R-:W2:Y:S01]  /*09d0*/  @!P1 LDG.E R14, desc[UR4][R12.64+0x800] ;  /* 0x000800040c0e9981 */ /* 0x000ea2000c1e1900 */
[----:B------:R-:W-:-:S04]  /*09e0*/  IADD3 R15, PT, PT, R9, 0x300, RZ ;  /* 0x00000300090f7810 */ /* 0x000fc80007ffe0ff */
[----:B------:R-:W-:Y:S01]  /*09f0*/  ISETP.GE.AND P0, PT, R15, R6, PT ;  /* 0x000000060f00720c */ /* 0x000fe20003f06270 */
[----:B--2---:R-:W-:-:S04]  /*0a00*/  @!P1 IMAD R14, R14, R14, RZ ;  /* 0x0000000e0e0e9224 */ /* 0x004fc800078e02ff */
[----:B0-----:R-:W-:-:S05]  /*0a10*/  @!P1 IMAD R17, R14, R14, RZ ;  /* 0x0000000e0e119224 */ /* 0x001fca00078e02ff */
[----:B------:R1:W-:Y:S04]  /*0a20*/  @!P1 STG.E desc[UR4][R10.64+0x800], R17 ;  /* 0x000800110a009986 */ /* 0x0003e8000c101904 */
[----:B------:R-:W2:Y:S01]  /*0a30*/  @!P0 LDG.E R14, desc[UR4][R12.64+0xa00] ;  /* 0x000a00040c0e8981 */ /* 0x000ea2000c1e1900 */
[----:B------:R-:W-:Y:S01]  /*0a40*/  IADD3 R9, PT, PT, R9, 0x380, RZ ;  /* 0x0000038009097810 */ /* 0x000fe20007ffe0ff */
[----:B------:R-:W-:Y:S01]  /*0a50*/  BSSY.RECONVERGENT B0, `(.L_x_17) ;  /* 0x000000c000007945 */ /* 0x000fe20003800200 */
[----:B------:R-:W-:-:S04]  /*0a60*/  IADD3 R0, PT, PT, R0, 0x8, RZ ;  /* 0x0000000800007810 */ /* 0x000fc80007ffe0ff */
[----:B------:R-:W-:Y:S01]  /*0a70*/  ISETP.NE.AND P1, PT, R0, R8, PT ;  /* 0x000000080000720c */ /* 0x000fe20003f25270 */
[----:B--2---:R-:W-:-:S04]  /*0a80*/  @!P0 IMAD R14, R14, R14, RZ ;  /* 0x0000000e0e0e8224 */ /* 0x004fc800078e02ff */
[----:B------:R-:W-:-:S05]  /*0a90*/  @!P0 IMAD R15, R14, R14, RZ ;  /* 0x0000000e0e0f8224 */ /* 0x000fca00078e02ff */
[----:B------:R1:W-:Y:S01]  /*0aa0*/  @!P0 STG.E desc[UR4][R10.64+0xa00], R15 ;  /* 0x000a000f0a008986 */ /* 0x0003e2000c101904 */
[----:B------:R-:W-:-:S13]  /*0ab0*/  ISETP.GE.AND P0, PT, R9, R6, PT ;  /* 0x000000060900720c */ /* 0x000fda0003f06270 */
[----:B-1----:R-:W-:Y:S05]  /*0ac0*/  @P0 BRA `(.L_x_18) ;  /* 0x0000000000100947 */ /* 0x002fea0003800000 */
[----:B------:R-:W2:Y:S02]  /*0ad0*/  LDG.E R12, desc[UR4][R12.64+0xc00] ;  /* 0x000c00040c0c7981 */ /* 0x000ea4000c1e1900 */
[----:B--2---:R-:W-:-:S04]  /*0ae0*/  IMAD R9, R12, R12, RZ ;  /* 0x0000000c0c097224 */ /* 0x004fc800078e02ff */
[----:B------:R-:W-:-:S05]  /*0af0*/  IMAD R9, R9, R9, RZ ;  /* 0x0000000909097224 */ /* 0x000fca00078e02ff */
[----:B------:R0:W-:Y:S02]  /*0b00*/  STG.E desc[UR4][R10.64+0xc00], R9 ;  /* 0x000c00090a007986 */ /* 0x0001e4000c101904 */
.L_x_18:
[----:B------:R-:W-:Y:S05]  /*0b10*/  BSYNC.RECONVERGENT B0 ;  /* 0x0000000000007941 */ /* 0x000fea0003800200 */
.L_x_17:
[----:B------:R-:W-:Y:S05]  /*0b20*/  @P1 BRA `(.L_x_19) ;  /* 0xfffffffc00181947 */ /* 0x000fea000383ffff */
.L_x_4:
[----:B------:R-:W-:-:S13]  /*0b30*/  ISETP.NE.AND P0, PT, R16, RZ, PT ;  /* 0x000000ff1000720c */ /* 0x000fda0003f05270 */
[----:B------:R-:W-:Y:S05]  /*0b40*/  @!P0 EXIT ;  /* 0x000000000000894d */ /* 0x000fea0003800000 */
[----:B------:R-:W5:Y:S01]  /*0b50*/  LDC R0, c[0x0][0x388] ;  /* 0x0000e200ff007b82 */ /* 0x000f620000000800 */
[----:B------:R-:W-:Y:S02]  /*0b60*/  ISETP.GE.U32.AND P0, PT, R16, 0x4, PT ;  /* 0x000000041000780c */ /* 0x000fe40003f06070 */
[----:B-----5:R-:W-:-:S04]  /*0b70*/  LOP3.LUT R18, R0, 0x3, RZ, 0xc0, !PT ;  /* 0x0000000300127812 */ /* 0x020fc800078ec0ff */
[----:B------:R-:W-:-:S07]  /*0b80*/  ISETP.NE.AND P2, PT, R18, RZ, PT ;  /* 0x000000ff1200720c */ /* 0x000fce0003f45270 */
[----:B------:R-:W-:Y:S06]  /*0b90*/  @!P0 BRA `(.L_x_20) ;  /* 0x0000000000848947 */ /* 0x000fec0003800000 */
[----:B------:R-:W-:-:S04]  /*0ba0*/  LEA R21, R8, R7, 0x7 ;  /* 0x0000000708157211 */ /* 0x000fc800078e38ff */
[----:B------:R-:W-:-:S13]  /*0bb0*/  ISETP.GE.AND P0, PT, R21, R6, PT ;  /* 0x000000061500720c */ /* 0x000fda0003f06270 */
[----:B0-----:R-:W-:-:S06]  /*0bc0*/  @!P0 IMAD.WIDE R10, R21, 0x4, R4 ;  /* 0x00000004150a8825 */ /* 0x001fcc00078e0204 */
[----:B------:R-:W5:Y:S01]  /*0bd0*/  @!P0 LDG.E R10, desc[UR4][R10.64] ;  /* 0x000000040a0a8981 */ /* 0x000f62000c1e1900 */
[C---:B------:R-:W-:Y:S01]  /*0be0*/  IADD3 R17, PT, PT, R21.reuse, 0x80, RZ ;  /* 0x0000008015117810 */ /* 0x040fe20007ffe0ff */
[----:B-1234-:R-:W-:-:S03]  /*0bf0*/  @!P0 IMAD.WIDE R12, R21, 0x4, R2 ;  /* 0x00000004150c8825 */ /* 0x01efc600078e0202 */
[----:B------:R-:W-:-:S13]  /*0c00*/  ISETP.GE.AND P1, PT, R17, R6, PT ;  /* 0x000000061100720c */ /* 0x000fda0003f26270 */
[----:B------:R-:W-:-:S04]  /*0c10*/  @!P1 IMAD.WIDE R14, R17, 0x4, R4 ;  /* 0x00000004110e9825 */ /* 0x000fc800078e0204 */
[----:B-----5:R-:W-:-:S04]  /*0c20*/  @!P0 IMAD R9, R10, R10, RZ ;  /* 0x0000000a0a098224 */ /* 0x020fc800078e02ff */
[----:B------:R-:W-:-:S05]  /*0c30*/  @!P0 IMAD R9, R9, R9, RZ ;  /* 0x0000000909098224 */ /* 0x000fca00078e02ff */
[----:B------:R0:W-:Y:S04]  /*0c40*/  @!P0 STG.E desc[UR4][R12.64], R9 ;  /* 0x000000090c008986 */ /* 0x0001e8000c101904 */
[----:B------:R-:W2:Y:S01]  /*0c50*/  @!P1 LDG.E R14, desc[UR4][R14.64] ;  /* 0x000000040e0e9981 */ /* 0x000ea2000c1e1900 */
[----:B------:R-:W-:Y:S01]  /*0c60*/  IADD3 R23, PT, PT, R21, 0x100, RZ ;  /* 0x0000010015177810 */ /* 0x000fe20007ffe0ff */
[----:B------:R-:W-:-:S03]  /*0c70*/  @!P1 IMAD.WIDE R10, R17, 0x4, R2 ;  /* 0x00000004110a9825 */ /* 0x000fc600078e0202 */
[----:B------:R-:W-:Y:S01]  /*0c80*/  ISETP.GE.AND P0, PT, R23, R6, PT ;  /* 0x000000061700720c */ /* 0x000fe20003f06270 */
[----:B--2---:R-:W-:-:S04]  /*0c90*/  @!P1 IMAD R16, R14, R14, RZ ;  /* 0x0000000e0e109224 */ /* 0x004fc800078e02ff */
[----:B------:R-:W-:-:S08]  /*0ca0*/  @!P1 IMAD R19, R16, R16, RZ ;  /* 0x0000001010139224 */ /* 0x000fd000078e02ff */
[----:B------:R-:W-:Y:S01]  /*0cb0*/  @!P0 IMAD.WIDE R16, R23, 0x4, R4 ;  /* 0x0000000417108825 */ /* 0x000fe200078e0204 */
[----:B------:R1:W-:Y:S05]  /*0cc0*/  @!P1 STG.E desc[UR4][R10.64], R19 ;  /* 0x000000130a009986 */ /* 0x0003ea000c101904 */
[----:B------:R-:W2:Y:S01]  /*0cd0*/  @!P0 LDG.E R16, desc[UR4][R16.64] ;  /* 0x0000000410108981 */ /* 0x000ea2000c1e1900 */
[----:B------:R-:W-:Y:S01]  /*0ce0*/  IADD3 R21, PT, PT, R21, 0x180, RZ ;  /* 0x0000018015157810 */ /* 0x000fe20007ffe0ff */
[----:B0-----:R-:W-:-:S03]  /*0cf0*/  @!P0 IMAD.WIDE R12, R23, 0x4, R2 ;  /* 0x00000004170c8825 */ /* 0x001fc600078e0202 */
[----:B------:R-:W-:-:S13]  /*0d00*/  ISETP.GE.AND P1, PT, R21, R6, PT ;  /* 0x000000061500720c */ /* 0x000fda0003f26270 */
[----:B------:R-:W-:-:S04]  /*0d10*/  @!P1 IMAD.WIDE R14, R21, 0x4, R4 ;  /* 0x00000004150e9825 */ /* 0x000fc800078e0204 */
[----:B--2---:R-:W-:-:S04]  /*0d20*/  @!P0 IMAD R9, R16, R16, RZ ;  /* 0x0000001010098224 */ /* 0x004fc800078e02ff */
[----:B------:R-:W-:-:S05]  /*0d30*/  @!P0 IMAD R9, R9, R9, RZ ;  /* 0x0000000909098224 */ /* 0x000fca00078e02ff */
[----:B------:R0:W-:Y:S04]  /*0d40*/  @!P0 STG.E desc[UR4][R12.64], R9 ;  /* 0x000000090c008986 */ /* 0x0001e8000c101904 */
[----:B------:R-:W2:Y:S01]  /*0d50*/  @!P1 LDG.E R14, desc[UR4][R14.64] ;  /* 0x000000040e0e9981 */ /* 0x000ea2000c1e1900 */
[----:B-1----:R-:W-:Y:S01]  /*0d60*/  @!P1 IMAD.WIDE R10, R21, 0x4, R2 ;  /* 0x00000004150a9825 */ /* 0x002fe200078e0202 */
[----:B------:R-:W-:-:S03]  /*0d70*/  IADD3 R8, PT, PT, R8, 0x4, RZ ;  /* 0x0000000408087810 */ /* 0x000fc60007ffe0ff */
[----:B--2---:R-:W-:-:S04]  /*0d80*/  @!P1 IMAD R20, R14, R14, RZ ;  /* 0x0000000e0e149224 */ /* 0x004fc800078e02ff */
[----:B------:R-:W-:-:S05]  /*0d90*/  @!P1 IMAD R17, R20, R20, RZ ;  /* 0x0000001414119224 */ /* 0x000fca00078e02ff */
[----:B------:R0:W-:Y:S02]  /*0da0*/  @!P1 STG.E desc[UR4][R10.64], R17 ;  /* 0x000000110a009986 */ /* 0x0001e4000c101904 */
.L_x_20:
[----:B------:R-:W-:Y:S05]  /*0db0*/  @!P2 EXIT ;  /* 0x000000000000a94d */ /* 0x000fea0003800000 */
[----:B------:R-:W-:Y:S02]  /*0dc0*/  ISETP.NE.AND P0, PT, R18, 0x1, PT ;  /* 0x000000011200780c */ /* 0x000fe40003f05270 */
[----:B------:R-:W-:-:S04]  /*0dd0*/  LOP3.LUT R0, R0, 0x1, RZ, 0xc0, !PT ;  /* 0x0000000100007812 */ /* 0x000fc800078ec0ff */
[----:B------:R-:W-:-:S07]  /*0de0*/  ISETP.NE.U32.AND P2, PT, R0, 0x1, PT ;  /* 0x000000010000780c */ /* 0x000fce0003f45070 */
[----:B------:R-:W-:Y:S06]  /*0df0*/  @!P0 BRA `(.L_x_21) ;  /* 0x0000000000448947 */ /* 0x000fec0003800000 */
[----:B01234-:R-:W-:-:S04]  /*0e00*/  LEA R13, R8, R7, 0x7 ;  /* 0x00000007080d7211 */ /* 0x01ffc800078e38ff */
[----:B------:R-:W-:-:S13]  /*0e10*/  ISETP.GE.AND P0, PT, R13, R6, PT ;  /* 0x000000060d00720c */ /* 0x000fda0003f06270 */
[----:B------:R-:W-:-:S06]  /*0e20*/  @!P0 IMAD.WIDE R10, R13, 0x4, R4 ;  /* 0x000000040d0a8825 */ /* 0x000fcc00078e0204 */
[----:B------:R-:W2:Y:S01]  /*0e30*/  @!P0 LDG.E R10, desc[UR4][R10.64] ;  /* 0x000000040a0a8981 */ /* 0x000ea2000c1e1900 */
[C---:B------:R-:W-:Y:S01]  /*0e40*/  IADD3 R17, PT, PT, R13.reuse, 0x80, RZ ;  /* 0x000000800d117810 */ /* 0x040fe20007ffe0ff */
[----:B------:R-:W-:-:S03]  /*0e50*/  @!P0 IMAD.WIDE R12, R13, 0x4, R2 ;  /* 0x000000040d0c8825 */ /* 0x000fc600078e0202 */
[----:B------:R-:W-:-:S13]  /*0e60*/  ISETP.GE.AND P1, PT, R17, R6, PT ;  /* 0x000000061100720c */ /* 0x000fda0003f26270 */
[----:B------:R-:W-:-:S04]  /*0e70*/  @!P1 IMAD.WIDE R14, R17, 0x4, R4 ;  /* 0x00000004110e9825 */ /* 0x000fc800078e0204 */
[----:B--2---:R-:W-:-:S04]  /*0e80*/  @!P0 IMAD R0, R10, R10, RZ ;  /* 0x0000000a0a008224 */ /* 0x004fc800078e02ff */
[----:B------:R-:W-:-:S05]  /*0e90*/  @!P0 IMAD R9, R0, R0, RZ ;  /* 0x0000000000098224 */ /* 0x000fca00078e02ff */
[----:B------:R0:W-:Y:S04]  /*0ea0*/  @!P0 STG.E desc[UR4][R12.64], R9 ;  /* 0x000000090c008986 */ /* 0x0001e8000c101904 */
[----:B------:R-:W2:Y:S01]  /*0eb0*/  @!P1 LDG.E R14, desc[UR4][R14.64] ;  /* 0x000000040e0e9981 */ /* 0x000ea2000c1e1900 */
[----:B------:R-:W-:Y:S01]  /*0ec0*/  @!P1 IMAD.WIDE R16, R17, 0x4, R2 ;  /* 0x0000000411109825 */ /* 0x000fe200078e0202 */
[----:B------:R-:W-:-:S03]  /*0ed0*/  IADD3 R8, PT, PT, R8, 0x2, RZ ;  /* 0x0000000208087810 */ /* 0x000fc60007ffe0ff */
[----:B--2---:R-:W-:-:S04]  /*0ee0*/  @!P1 IMAD R0, R14, R14, RZ ;  /* 0x0000000e0e009224 */ /* 0x004fc800078e02ff */
[----:B------:R-:W-:-:S05]  /*0ef0*/  @!P1 IMAD R11, R0, R0, RZ ;  /* 0x00000000000b9224 */ /* 0x000fca00078e02ff */
[----:B------:R0:W-:Y:S02]  /*0f00*/  @!P1 STG.E desc[UR4][R16.64], R11 ;  /* 0x0000000b10009986 */ /* 0x0001e4000c101904 */
.L_x_21:
[----:B------:R-:W-:Y:S05]  /*0f10*/  @P2 EXIT ;  /* 0x000000000000294d */ /* 0x000fea0003800000 */
[----:B------:R-:W-:-:S04]  /*0f20*/  LEA R7, R8, R7, 0x7 ;  /* 0x0000000708077211 */ /* 0x000fc800078e38ff */
[----:B------:R-:W-:-:S13]  /*0f30*/  ISETP.GE.AND P0, PT, R7, R6, PT ;  /* 0x000000060700720c */ /* 0x000fda0003f06270 */
[----:B------:R-:W-:Y:S05]  /*0f40*/  @P0 EXIT ;  /* 0x000000000000094d */ /* 0x000fea0003800000 */
[----:B------:R-:W-:-:S06]  /*0f50*/  IMAD.WIDE R4, R7, 0x4, R4 ;  /* 0x0000000407047825 */ /* 0x000fcc00078e0204 */
[----:B------:R-:W5:Y:S01]  /*0f60*/  LDG.E R4, desc[UR4][R4.64] ;  /* 0x0000000404047981 */ /* 0x000f62000c1e1900 */
[----:B------:R-:W-:-:S04]  /*0f70*/  IMAD.WIDE R2, R7, 0x4, R2 ;  /* 0x0000000407027825 */ /* 0x000fc800078e0202 */
[----:B-----5:R-:W-:-:S04]  /*0f80*/  IMAD R0, R4, R4, RZ ;  /* 0x0000000404007224 */ /* 0x020fc800078e02ff */
[----:B------:R-:W-:-:S05]  /*0f90*/  IMAD R7, R0, R0, RZ ;  /* 0x0000000000077224 */ /* 0x000fca00078e02ff */
[----:B------:R-:W-:Y:S01]  /*0fa0*/  STG.E desc[UR4][R2.64], R7 ;  /* 0x0000000702007986 */ /* 0x000fe2000c101904 */
[----:B------:R-:W-:Y:S05]  /*0fb0*/  EXIT ;  /* 0x000000000000794d */ /* 0x000fea0003800000 */
.L_x_3:
[----:B------:R-:W-:-:S13]  /*0fc0*/  ISETP.GE.AND P0, PT, R0, 0x1, PT ;  /* 0x000000010000780c */ /* 0x000fda0003f06270 */
[----:B------:R-:W-:Y:S05]  /*0fd0*/  @!P0 EXIT ;  /* 0x000000000000894d */ /* 0x000fea0003800000 */
[C---:B------:R-:W-:Y:S01]  /*0fe0*/  ISETP.GE.U32.AND P1, PT, R0.reuse, 0x10, PT ;  /* 0x000000100000780c */ /* 0x040fe20003f26070 */
[----:B------:R-:W-:Y:S01]  /*0ff0*/  HFMA2 R6, -RZ, RZ, 0, 0 ;  /* 0x00000000ff067431 */ /* 0x000fe200000001ff */
[----:B------:R-:W-:-:S04]  /*1000*/  LOP3.LUT R20, R0, 0xf, RZ, 0xc0, !PT ;  /* 0x0000000f00147812 */ /* 0x000fc800078ec0ff */
[----:B------:R-:W-:-:S07]  /*1010*/  ISETP.NE.AND P0, PT, R20, RZ, PT ;  /* 0x000000ff1400720c */ /* 0x000fce0003f05270 */
[----:B------:R-:W-:Y:S06]  /*1020*/  @!P1 BRA `(.L_x_22) ;  /* 0x0000000400589947 */ /* 0x000fec0003800000 */
[C---:B------:R-:W-:Y:S01]  /*1030*/  IMAD.WIDE.U32 R14, R7.reuse, 0x4, RZ ;  /* 0x00000004070e7825 */ /* 0x040fe200078e00ff */
[----:B------:R-:W-:Y:S02]  /*1040*/  LOP3.LUT R6, R0, 0x7ffffff0, RZ, 0xc0, !PT ;  /* 0x7ffffff000067812 */ /* 0x000fe400078ec0ff */
[----:B------:R-:W-:Y:S02]  /*1050*/  IADD3 R12, PT, PT, R7, 0x480, RZ ;  /* 0x00000480070c7810 */ /* 0x000fe40007ffe0ff */
[----:B------:R-:W-:Y:S02]  /*1060*/  MOV R13, R14 ;  /* 0x0000000e000d7202 */ /* 0x000fe40000000f00 */
[----:B------:R-:W-:-:S07]  /*1070*/  IADD3 R14, PT, PT, -R6, RZ, RZ ;  /* 0x000000ff060e7210 */ /* 0x000fce0007ffe1ff */
.L_x_23:
[----:B------:R-:W-:-:S04]  /*1080*/  IADD3 R10, P1, PT, R13, R4, RZ ;  /* 0x000000040d0a7210 */ /* 0x000fc80007f3e0ff */
[----:B--2---:R-:W-:-:S05]  /*1090*/  IADD3.X R11, PT, PT, R15, R5, RZ, P1, !PT ;  /* 0x000000050f0b7210 */ /* 0x004fca0000ffe4ff */
[----:B------:R-:W2:Y:S01]  /*10a0*/  LDG.E R9, desc[UR4][R10.64] ;  /* 0x000000040a097981 */ /* 0x000ea2000c1e1900 */
[----:B------:R-:W-:Y:S01]  /*10b0*/  IADD3 R8, P1, PT, R13, R2, RZ ;  /* 0x000000020d087210 */ /* 0x000fe20007f3e0ff */
[----:B--2---:R-:W-:-:S03]  /*10c0*/  IMAD R16, R9, R9, RZ ;  /* 0x0000000909107224 */ /* 0x004fc600078e02ff */
[----:B------:R-:W-:Y:S01]  /*10d0*/  IADD3.X R9, PT, PT, R15, R3, RZ, P1, !PT ;  /* 0x000000030f097210 */ /* 0x000fe20000ffe4ff */
[----:B------:R-:W-:-:S05]  /*10e0*/  IMAD R17, R16, R16, RZ ;  /* 0x0000001010117224 */ /* 0x000fca00078e02ff */
[----:B------:R0:W-:Y:S04]  /*10f0*/  STG.E desc[UR4][R8.64], R17 ;  /* 0x0000001108007986 */ /* 0x0001e8000c101904 */
[----:B------:R-:W2:Y:S02]  /*1100*/  LDG.E R16, desc[UR4][R10.64+0x200] ;  /* 0x000200040a107981 */ /* 0x000ea4000c1e1900 */
[----:B--2---:R-:W-:-:S04]  /*1110*/  IMAD R16, R16, R16, RZ ;  /* 0x0000001010107224 */ /* 0x004fc800078e02ff */
[----:B------:R-:W-:-:S05]  /*1120*/  IMAD R19, R16, R16, RZ ;  /* 0x0000001010137224 */ /* 0x000fca00078e02ff */
[----:B------:R1:W-:Y:S04]  /*1130*/  STG.E desc[UR4][R8.64+0x200], R19 ;  /* 0x0002001308007986 */ /* 0x0003e8000c101904 */
[----:B------:R-:W2:Y:S02]  /*1140*/  LDG.E R16, desc[UR4][R10.64+0x400] ;  /* 0x000400040a107981 */ /* 0x000ea4000c1e1900 */
[----:B--2---:R-:W-:-:S04]  /*1150*/  IMAD R16, R16, R16, RZ ;  /* 0x0000001010107224 */ /* 0x004fc800078e02ff */
[----:B------:R-:W-:-:S05]  /*1160*/  IMAD R21, R16, R16, RZ ;  /* 0x0000001010157224 */ /* 0x000fca00078e02ff */
[----:B------:R2:W-:Y:S04]  /*1170*/  STG.E desc[UR4][R8.64+0x400], R21 ;  /* 0x0004001508007986 */ /* 0x0005e8000c101904 */
[----:B------:R-:W3:Y:S02]  /*1180*/  LDG.E R16, desc[UR4][R10.64+0x600] ;  /* 0x000600040a107981 */ /* 0x000ee4000c1e1900 */
[----:B---3--:R-:W-:-:S04]  /*1190*/  IMAD R16, R16, R16, RZ ;  /* 0x0000001010107224 */ /* 0x008fc800078e02ff */
[----:B0-----:R-:W-:-:S05]  /*11a0*/  IMAD R17, R16, R16, RZ ;  /* 0x0000001010117224 */ /* 0x001fca00078e02ff */
[----:B------:R-:W-:Y:S04]  /*11b0*/  STG.E desc[UR4][R8.64+0x600], R17 ;  /* 0x0006001108007986 */ /* 0x000fe8000c101904 */
[----:B------:R-:W3:Y:S02]  /*11c0*/  LDG.E R16, desc[UR4][R10.64+0x800] ;  /* 0x000800040a107981 */ /* 0x000ee4000c1e1900 */
[----:B---3--:R-:W-:-:S04]  /*11d0*/  IMAD R16, R16, R16, RZ ;  /* 0x0000001010107224 */ /* 0x008fc800078e02ff */
[----:B-1----:R-:W-:-:S05]  /*11e0*/  IMAD R19, R16, R16, RZ ;  /* 0x0000001010137224 */ /* 0x002fca00078e02ff */
[----:B------:R0:W-:Y:S04]  /*11f0*/  STG.E desc[UR4][R8.64+0x800], R19 ;  /* 0x0008001308007986 */ /* 0x0001e8000c101904 */
[----:B------:R-:W3:Y:S02]  /*1200*/  LDG.E R16, desc[UR4][R10.64+0xa00] ;  /* 0x000a00040a107981 */ /* 0x000ee4000c1e1900 */
[----:B---3--:R-:W-:-:S04]  /*1210*/  IMAD R16, R16, R16, RZ ;  /* 0x0000001010107224 */ /* 0x008fc800078e02ff */
[----:B--2---:R-:W-:-:S05]  /*1220*/  IMAD R21, R16, R16, RZ ;  /* 0x0000001010157224 */ /* 0x004fca00078e02ff */
[----:B------:R1:W-:Y:S04]  /*1230*/  STG.E desc[UR4][R8.64+0xa00], R21 ;  /* 0x000a001508007986 */ /* 0x0003e8000c101904 */
[----:B------:R-:W2:Y:S02]  /*1240*/  LDG.E R16, desc[UR4][R10.64+0xc00] ;  /* 0x000c00040a107981 */ /* 0x000ea4000c1e1900 */
[----:B--2---:R-:W-:-:S04]  /*1250*/  IMAD R16, R16, R16, RZ ;  /* 0x0000001010107224 */ /* 0x004fc800078e02ff */
[----:B------:R-:W-:-:S05]  /*1260*/  IMAD R23, R16, R16, RZ ;  /* 0x0000001010177224 */ /* 0x000fca00078e02ff */
[----:B------:R2:W-:Y:S04]  /*1270*/  STG.E desc[UR4][R8.64+0xc00], R23 ;  /* 0x000c001708007986 */ /* 0x0005e8000c101904 */
[----:B------:R-:W3:Y:S01]  /*1280*/  LDG.E R16, desc[UR4][R10.64+0xe00] ;  /* 0x000e00040a107981 */ /* 0x000ee2000c1e1900 */
[----:B0-----:R-:W-:Y:S02]  /*1290*/  HFMA2 R19, -RZ, RZ, 0, 0 ;  /* 0x00000000ff137431 */ /* 0x001fe400000001ff */
[----:B---3--:R-:W-:-:S04]  /*12a0*/  IMAD R16, R16, R16, RZ ;  /* 0x0000001010107224 */ /* 0x008fc800078e02ff */
[----:B------:R-:W-:-:S05]  /*12b0*/  IMAD R25, R16, R16, RZ ;  /* 0x0000001010197224 */ /* 0x000fca00078e02ff */
[----:B------:R-:W-:Y:S04]  /*12c0*/  STG.E desc[UR4][R8.64+0xe00], R25 ;  /* 0x000e001908007986 */ /* 0x000fe8000c101904 */
[----:B------:R-:W1:Y:S01]  /*12d0*/  LDG.E R17, desc[UR4][R10.64+0x1000] ;  /* 0x001000040a117981 */ /* 0x000e62000c1e1900 */
[----:B------:R-:W-:-:S05]  /*12e0*/  MOV R18, 0x600 ;  /* 0x0000060000127802 */ /* 0x000fca0000000f00 */
[----:B------:R-:W-:-:S03]  /*12f0*/  IMAD.WIDE R18, R12, 0x4, R18 ;  /* 0x000000040c127825 */ /* 0x000fc600078e0212 */
[----:B------:R-:W-:Y:S01]  /*1300*/  IADD3 R16, P1, PT, R18, R4, RZ ;  /* 0x0000000412107210 */ /* 0x000fe20007f3e0ff */
[----:B-1----:R-:W-:-:S03]  /*1310*/  IMAD R21, R17, R17, RZ ;  /* 0x0000001111157224 */ /* 0x002fc600078e02ff */
[----:B------:R-:W-:Y:S01]  /*1320*/  IADD3.X R17, PT, PT, R19, R5, RZ, P1, !PT ;  /* 0x0000000513117210 */ /* 0x000fe20000ffe4ff */
[----:B------:R-:W-:-:S05]  /*1330*/  IMAD R21, R21, R21, RZ ;  /* 0x0000001515157224 */ /* 0x000fca00078e02ff */
[----:B------:R0:W-:Y:S04]  /*1340*/  STG.E desc[UR4][R8.64+0x1000], R21 ;  /* 0x0010001508007986 */ /* 0x0001e8000c101904 */
[----:B------:R-:W3:Y:S01]  /*1350*/  LDG.E R22, desc[UR4][R16.64+-0x600] ;  /* 0xfffa000410167981 */ /* 0x000ee2000c1e1900 */
[----:B------:R-:W-:-:S04]  /*1360*/  IADD3 R18, P1, PT, R18, R2, RZ ;  /* 0x0000000212127210 */ /* 0x000fc80007f3e0ff */
[----:B------:R-:W-:Y:S01]  /*1370*/  IADD3.X R19, PT, PT, R19, R3, RZ, P1, !PT ;  /* 0x0000000313137210 */ /* 0x000fe20000ffe4ff */
[----:B---3--:R-:W-:-:S04]  /*1380*/  IMAD R22, R22, R22, RZ ;  /* 0x0000001616167224 */ /* 0x008fc800078e02ff */
[----:B------:R-:W-:-:S05]  /*1390*/  IMAD R11, R22, R22, RZ ;  /* 0x00000016160b7224 */ /* 0x000fca00078e02ff */
[----:B------:R1:W-:Y:S04]  /*13a0*/  STG.E desc[UR4][R18.64+-0x600], R11 ;  /* 0xfffa000b12007986 */ /* 0x0003e8000c101904 */
[----:B------:R-:W3:Y:S02]  /*13b0*/  LDG.E R10, desc[UR4][R16.64+-0x400] ;  /* 0xfffc0004100a7981 */ /* 0x000ee4000c1e1900 */
[----:B---3--:R-:W-:-:S04]  /*13c0*/  IMAD R10, R10, R10, RZ ;  /* 0x0000000a0a0a7224 */ /* 0x008fc800078e02ff */
[----:B--2---:R-:W-:-:S05]  /*13d0*/  IMAD R23, R10, R10, RZ ;  /* 0x0000000a0a177224 */ /* 0x004fca00078e02ff */
[----:B------:R-:W-:Y:S04]  /*13e0*/  STG.E desc[UR4][R18.64+-0x400], R23 ;  /* 0xfffc001712007986 */ /* 0x000fe8000c101904 */
[----:B0-----:R-:W2:Y:S02]  /*13f0*/  LDG.E R8, desc[UR4][R16.64+-0x200] ;  /* 0xfffe000410087981 */ /* 0x001ea4000c1e1900 */
[----:B--2---:R-:W-:-:S04]  /*1400*/  IMAD R8, R8, R8, RZ ;  /* 0x0000000808087224 */ /* 0x004fc800078e02ff */
[----:B------:R-:W-:-:S05]  /*1410*/  IMAD R9, R8, R8, RZ ;  /* 0x0000000808097224 */ /* 0x000fca00078e02ff */
[----:B------:R0:W-:Y:S04]  /*1420*/  STG.E desc[UR4][R18.64+-0x200], R9 ;  /* 0xfffe000912007986 */ /* 0x0001e8000c101904 */
[----:B------:R-:W2:Y:S02]  /*1430*/  LDG.E R8, desc[UR4][R16.64] ;  /* 0x0000000410087981 */ /* 0x000ea4000c1e1900 */
[----:B--2---:R-:W-:-:S04]  /*1440*/  IMAD R8, R8, R8, RZ ;  /* 0x0000000808087224 */ /* 0x004fc800078e02ff */
[----:B-1----:R-:W-:-:S05]  /*1450*/  IMAD R11, R8, R8, RZ ;  /* 0x00000008080b7224 */ /* 0x002fca00078e02ff */
        /* <DEDUP_REMOVED lines=8> */
[----:B------:R2:W-:Y:S04]  /*14e0*/  STG.E desc[UR4][R18.64+0x400], R9 ;  /* 0x0004000912007986 */ /* 0x0005e8000c101904 */
[----:B------:R-:W3:Y:S01]  /*14f0*/  LDG.E R8, desc[UR4][R16.64+0x600] ;  /* 0x0006000410087981 */ /* 0x000ee2000c1e1900 */
[----:B------:R-:W-:Y:S02]  /*1500*/  IADD3 R14, PT, PT, R14, 0x10, RZ ;  /* 0x000000100e0e7810 */ /* 0x000fe40007ffe0ff */
[----:B------:R-:W-:Y:S02]  /*1510*/  IADD3 R13, P2, PT, R13, 0x2000, RZ ;  /* 0x000020000d0d7810 */ /* 0x000fe40007f5e0ff */
[----:B------:R-:W-:Y:S02]  /*1520*/  ISETP.NE.AND P1, PT, R14, RZ, PT ;  /* 0x000000ff0e00720c */ /* 0x000fe40003f25270 */
[----:B------:R-:W-:-:S02]  /*1530*/  IADD3.X R15, PT, PT, RZ, R15, RZ, P2, !PT ;  /* 0x0000000fff0f7210 */ /* 0x000fc400017fe4ff */
[----:B------:R-:W-:Y:S01]  /*1540*/  IADD3 R12, PT, PT, R12, 0x800, RZ ;  /* 0x000008000c0c7810 */ /* 0x000fe20007ffe0ff */
[----:B---3--:R-:W-:-:S04]  /*1550*/  IMAD R8, R8, R8, RZ ;  /* 0x0000000808087224 */ /* 0x008fc800078e02ff */
[----:B-1----:R-:W-:-:S05]  /*1560*/  IMAD R11, R8, R8, RZ ;  /* 0x00000008080b7224 */ /* 0x002fca00078e02ff */
[----:B------:R2:W-:Y:S01]  /*1570*/  STG.E desc[UR4][R18.64+0x600], R11 ;  /* 0x0006000b12007986 */ /* 0x0005e2000c101904 */
[----:B------:R-:W-:Y:S05]  /*1580*/  @P1 BRA `(.L_x_23) ;  /* 0xfffffff800bc1947 */ /* 0x000fea000383ffff */
.L_x_22:
[----:B------:R-:W-:Y:S05]  /*1590*/  @!P0 EXIT ;  /* 0x000000000000894d */ /* 0x000fea0003800000 */
[----:B------:R-:W-:Y:S02]  /*15a0*/  ISETP.GE.U32.AND P0, PT, R20, 0x8, PT ;  /* 0x000000081400780c */ /* 0x000fe40003f06070 */
[----:B------:R-:W-:-:S04]  /*15b0*/  LOP3.LUT R14, R0, 0x7, RZ, 0xc0, !PT ;  /* 0x00000007000e7812 */ /* 0x000fc800078ec0ff */
[----:B------:R-:W-:-:S07]  /*15c0*/  ISETP.NE.AND P1, PT, R14, RZ, PT ;  /* 0x000000ff0e00720c */ /* 0x000fce0003f25270 */
[----:B------:R-:W-:Y:S06]  /*15d0*/  @!P0 BRA `(.L_x_24) ;  /* 0x0000000000908947 */ /* 0x000fec0003800000 */
[----:B--2---:R-:W-:-:S05]  /*15e0*/  LEA R11, R6, R7, 0x7 ;  /* 0x00000007060b7211 */ /* 0x004fca00078e38ff */
[----:B------:R-:W-:-:S05]  /*15f0*/  IMAD.WIDE R8, R11, 0x4, R4 ;  /* 0x000000040b087825 */ /* 0x000fca00078e0204 */
[----:B------:R-:W2:Y:S02]  /*1600*/  LDG.E R10, desc[UR4][R8.64] ;  /* 0x00000004080a7981 */ /* 0x000ea4000c1e1900 */
[----:B--2---:R-:W-:Y:S02]  /*1610*/  IMAD R12, R10, R10, RZ ;  /* 0x0000000a0a0c7224 */ /* 0x004fe400078e02ff */
[----:B------:R-:W-:-:S04]  /*1620*/  IMAD.WIDE R10, R11, 0x4, R2 ;  /* 0x000000040b0a7825 */ /* 0x000fc800078e0202 */
        /* <DEDUP_REMOVED lines=24> */
[----:B0-----:R-:W-:-:S05]  /*17b0*/  IMAD R13, R12, R12, RZ ;  /* 0x0000000c0c0d7224 */ /* 0x001fca00078e02ff */
[----:B------:R3:W-:Y:S04]  /*17c0*/  STG.E desc[UR4][R10.64+0xc00], R13 ;  /* 0x000c000d0a007986 */ /* 0x0007e8000c101904 */
[----:B------:R-:W2:Y:S01]  /*17d0*/  LDG.E R12, desc[UR4][R8.64+0xe00] ;  /* 0x000e0004080c7981 */ /* 0x000ea2000c1e1900 */
[----:B------:R-:W-:Y:S01]  /*17e0*/  IADD3 R6, PT, PT, R6, 0x8, RZ ;  /* 0x0000000806067810 */ /* 0x000fe20007ffe0ff */
[----:B--2---:R-:W-:-:S04]  /*17f0*/  IMAD R12, R12, R12, RZ ;  /* 0x0000000c0c0c7224 */ /* 0x004fc800078e02ff */
[----:B-1----:R-:W-:-:S05]  /*1800*/  IMAD R15, R12, R12, RZ ;  /* 0x0000000c0c0f7224 */ /* 0x002fca00078e02ff */
[----:B------:R3:W-:Y:S02]  /*1810*/  STG.E desc[UR4][R10.64+0xe00], R15 ;  /* 0x000e000f0a007986 */ /* 0x0007e4000c101904 */
.L_x_24:
[----:B------:R-:W-:Y:S05]  /*1820*/  @!P1 EXIT ;  /* 0x000000000000994d */ /* 0x000fea0003800000 */
[----:B------:R-:W-:Y:S02]  /*1830*/  ISETP.GE.U32.AND P0, PT, R14, 0x4, PT ;  /* 0x000000040e00780c */ /* 0x000fe40003f06070 */
[----:B------:R-:W-:-:S04]  /*1840*/  LOP3.LUT R12, R0, 0x3, RZ, 0xc0, !PT ;  /* 0x00000003000c7812 */ /* 0x000fc800078ec0ff */
[----:B------:R-:W-:-:S07]  /*1850*/  ISETP.NE.AND P1, PT, R12, RZ, PT ;  /* 0x000000ff0c00720c */ /* 0x000fce0003f25270 */
[----:B------:R-:W-:Y:S06]  /*1860*/  @!P0 BRA `(.L_x_25) ;  /* 0x0000000000508947 */ /* 0x000fec0003800000 */
[----:B--23--:R-:W-:-:S05]  /*1870*/  LEA R11, R6, R7, 0x7 ;  /* 0x00000007060b7211 */ /* 0x00cfca00078e38ff */
[----:B------:R-:W-:-:S05]  /*1880*/  IMAD.WIDE R8, R11, 0x4, R4 ;  /* 0x000000040b087825 */ /* 0x000fca00078e0204 */
[----:B------:R-:W2:Y:S01]  /*1890*/  LDG.E R0, desc[UR4][R8.64] ;  /* 0x0000000408007981 */ /* 0x000ea2000c1e1900 */
[----:B------:R-:W-:-:S04]  /*18a0*/  IMAD.WIDE R10, R11, 0x4, R2 ;  /* 0x000000040b0a7825 */ /* 0x000fc800078e0202 */
[----:B--2---:R-:W-:-:S04]  /*18b0*/  IMAD R0, R0, R0, RZ ;  /* 0x0000000000007224 */ /* 0x004fc800078e02ff */
        /* <DEDUP_REMOVED lines=10> */
[----:B------:R-:W2:Y:S01]  /*1960*/  LDG.E R0, desc[UR4][R8.64+0x600] ;  /* 0x0006000408007981 */ /* 0x000ea2000c1e1900 */
[----:B------:R-:W-:Y:S01]  /*1970*/  IADD3 R6, PT, PT, R6, 0x4, RZ ;  /* 0x0000000406067810 */ /* 0x000fe20007ffe0ff */
[----:B--2---:R-:W-:-:S04]  /*1980*/  IMAD R0, R0, R0, RZ ;  /* 0x0000000000007224 */ /* 0x004fc800078e02ff */
[----:B0-----:R-:W-:-:S05]  /*1990*/  IMAD R13, R0, R0, RZ ;  /* 0x00000000000d7224 */ /* 0x001fca00078e02ff */
[----:B------:R1:W-:Y:S02]  /*19a0*/  STG.E desc[UR4][R10.64+0x600], R13 ;  /* 0x0006000d0a007986 */ /* 0x0003e4000c101904 */
.L_x_25:
[----:B------:R-:W-:Y:S05]  /*19b0*/  @!P1 EXIT ;  /* 0x000000000000994d */ /* 0x000fea0003800000 */
[----:B-123--:R-:W-:Y:S02]  /*19c0*/  LEA R11, R6, R7, 0x7 ;  /* 0x00000007060b7211 */ /* 0x00efe400078e38ff */
[----:B------:R-:W-:-:S07]  /*19d0*/  IADD3 R0, PT, PT, -R12, RZ, RZ ;  /* 0x000000ff0c007210 */ /* 0x000fce0007ffe1ff */
.L_x_26:
[----:B------:R-:W-:-:S06]  /*19e0*/  IMAD.WIDE R8, R11, 0x4, R4 ;  /* 0x000000040b087825 */ /* 0x000fcc00078e0204 */
[----:B------:R-:W2:Y:S01]  /*19f0*/  LDG.E R8, desc[UR4][R8.64] ;  /* 0x0000000408087981 */ /* 0x000ea2000c1e1900 */
[----:B------:R-:W-:Y:S01]  /*1a00*/  IADD3 R0, PT, PT, R0, 0x1, RZ ;  /* 0x0000000100007810 */ /* 0x000fe20007ffe0ff */
[----:B0-----:R-:W-:-:S03]  /*1a10*/  IMAD.WIDE R6, R11, 0x4, R2 ;  /* 0x000000040b067825 */ /* 0x001fc600078e0202 */
[----:B------:R-:W-:Y:S01]  /*1a20*/  ISETP.NE.AND P0, PT, R0, RZ, PT ;  /* 0x000000ff0000720c */ /* 0x000fe20003f05270 */
[----:B--2---:R-:W-:-:S04]  /*1a30*/  IMAD R10, R8, R8, RZ ;  /* 0x00000008080a7224 */ /* 0x004fc800078e02ff */
[----:B------:R-:W-:-:S05]  /*1a40*/  IMAD R13, R10, R10, RZ ;  /* 0x0000000a0a0d7224 */ /* 0x000fca00078e02ff */
[----:B------:R0:W-:Y:S03]  /*1a50*/  STG.E desc[UR4][R6.64], R13 ;  /* 0x0000000d06007986 */ /* 0x0001e6000c101904 */
[----:B------:R-:W-:Y:S05]  /*1a60*/  @!P0 EXIT ;  /* 0x000000000000894d */ /* 0x000fea0003800000 */
[----:B------:R-:W-:Y:S01]  /*1a70*/  IADD3 R11, PT, PT, R11, 0x80, RZ ;  /* 0x000000800b0b7810 */ /* 0x000fe20007ffe0ff */
[----:B------:R-:W-:Y:S06]  /*1a80*/  BRA `(.L_x_26) ;  /* 0xfffffffc00d47947 */ /* 0x000fec000383ffff */
.L_x_27:
[----:B------:R-:W-:-:S00]  /*1a90*/  BRA `(.L_x_27) ;  /* 0xfffffffc00fc7947 */ /* 0x000fc0000383ffff */
[----:B------:R-:W-:-:S00]  /*1aa0*/  NOP ;  /* 0x0000000000007918 */ /* 0x000fc00000000000 */
        /* <DEDUP_REMOVED lines=13> */
.L_x_51:


//--------------------- .text._ZN3cub18CUB_300001_SM_10006detail9transform16transform_kernelINS2_10policy_hubILb1EN4cuda3std3__45tupleIJN6thrust24THRUST_300001_SM_1000_NS6detail15normal_iteratorINSA_10device_ptrIiEEEEEEEE10policy1000Ei6squareNSA_25transform_output_iteratorISJ_SF_EEJPiEEEvT0_iT1_T2_DpNS2_10kernel_argIT3_EE --------------------------
	.section	.text._ZN3cub18CUB_300001_SM_10006detail9transform16transform_kernelINS2_10policy_hubILb1EN4cuda3std3__45tupleIJN6thrust24THRUST_300001_SM_1000_NS6detail15normal_iteratorINSA_10device_ptrIiEEEEEEEE10policy1000Ei6squareNSA_25transform_output_iteratorISJ_SF_EEJPiEEEvT0_iT1_T2_DpNS2_10kernel_argIT3_EE,"ax",@progbits
	.align	128
        .global         _ZN3cub18CUB_300001_SM_10006detail9transform16transform_kernelINS2_10policy_hubILb1EN4cuda3std3__45tupleIJN6thrust24THRUST_300001_SM_1000_NS6detail15normal_iteratorINSA_10device_ptrIiEEEEEEEE10policy1000Ei6squareNSA_25transform_output_iteratorISJ_SF_EEJPiEEEvT0_iT1_T2_DpNS2_10kernel_argIT3_EE
        .type           _ZN3cub18CUB_300001_SM_10006detail9transform16transform_kernelINS2_10policy_hubILb1EN4cuda3std3__45tupleIJN6thrust24THRUST_300001_SM_1000_NS6detail15normal_iteratorINSA_10device_ptrIiEEEEEEEE10policy1000Ei6squareNSA_25transform_output_iteratorISJ_SF_EEJPiEEEvT0_iT1_T2_DpNS2_10kernel_argIT3_EE,@function
        .size           _ZN3cub18CUB_300001_SM_10006detail9transform16transform_kernelINS2_10policy_hubILb1EN4cuda3std3__45tupleIJN6thrust24THRUST_300001_SM_1000_NS6detail15normal_iteratorINSA_10device_ptrIiEEEEEEEE10policy1000Ei6squareNSA_25transform_output_iteratorISJ_SF_EEJPiEEEvT0_iT1_T2_DpNS2_10kernel_argIT3_EE,(.L_x_52 - _ZN3cub18CUB_300001_SM_10006detail9transform16transform_kernelINS2_10policy_hubILb1EN4cuda3std3__45tupleIJN6thrust24THRUST_300001_SM_1000_NS6detail15normal_iteratorINSA_10device_ptrIiEEEEEEEE10policy1000Ei6squareNSA_25transform_output_iteratorISJ_SF_EEJPiEEEvT0_iT1_T2_DpNS2_10kernel_argIT3_EE)
        .other          _ZN3cub18CUB_300001_SM_10006detail9transform16transform_kernelINS2_10policy_hubILb1EN4cuda3std3__45tupleIJN6thrust24THRUST_300001_SM_1000_NS6detail15normal_iteratorINSA_10device_ptrIiEEEEEEEE10policy1000Ei6squareNSA_25transform_output_iteratorISJ_SF_EEJPiEEEvT0_iT1_T2_DpNS2_10kernel_argIT3_EE,@"STO_CUDA_ENTRY STV_DEFAULT"
_ZN3cub18CUB_300001_SM_10006detail9transform16transform_kernelINS2_10policy_hubILb1EN4cuda3std3__45tupleIJN6thrust24THRUST_300001_SM_1000_NS6detail15normal_iteratorINSA_10device_ptrIiEEEEEEEE10policy1000Ei6squareNSA_25transform_output_iteratorISJ_SF_EEJPiEEEvT0_iT1_T2_DpNS2_10kernel_argIT3_EE:
.text._ZN3cub18CUB_300001_SM_10006detail9transform16transform_kernelINS2_10policy_hubILb1EN4cuda3std3__45tupleIJN6thrust24THRUST_300001_SM_1000_NS6detail15normal_iteratorINSA_10device_ptrIiEEEEEEEE10policy1000Ei6squareNSA_25transform_output_iteratorISJ_SF_EEJPiEEEvT0_iT1_T2_DpNS2_10kernel_argIT3_EE:
[----:B------:R-:W-:Y:S08]  /*0000*/  LDC R1, c[0x0][0x37c] ;  /* 0x0000df00ff017b82 */ /* 0x000ff00000000800 */
[----:B------:R-:W0:Y:S01]  /*0010*/  LDC.64 R8, c[0x0][0x380] ;  /* 0x0000e000ff087b82 */ /* 0x000e220000000a00 */
[----:B------:R-:W1:Y:S01]  /*0020*/  S2R R0, SR_TID.X ;  /* 0x0000000000007919 */ /* 0x000e620000002100 */
[----:B------:R-:W2:Y:S01]  /*0030*/  LDCU.64 UR6, c[0x0][0x358] ;  /* 0x00006b00ff0677ac */ /* 0x000ea20008000a00 */
[----:B------:R-:W-:Y:S05]  /*0040*/  BSSY.RECONVERGENT B0, `(.L_x_28) ;  /* 0x0000016000007945 */ /* 0x000fea0003800200 */
[----:B------:R-:W3:Y:S08]  /*0050*/  S2UR UR4, SR_CTAID.X ;  /* 0x00000000000479c3 */ /* 0x000ef00000002500 */
[----:B------:R-:W4:Y:S01]  /*0060*/  LDC.64 R2, c[0x0][0x3a0] ;  /* 0x0000e800ff027b82 */ /* 0x000f220000000a00 */
[----:B0-----:R-:W-:-:S07]  /*0070*/  SHF.L.U32 R7, R9, 0x7, RZ ;  /* 0x0000000709077819 */ /* 0x001fce00000006ff */
[----:B------:R-:W0:Y:S01]  /*0080*/  LDC.64 R4, c[0x0][0x390] ;  /* 0x0000e400ff047b82 */ /* 0x000e220000000a00 */
[----:B---3--:R-:W-:Y:S01]  /*0090*/  IMAD R13, R7, UR4, RZ ;  /* 0x00000004070d7c24 */ /* 0x008fe2000f8e02ff */
[----:B-1----:R-:W-:-:S04]  /*00a0*/  SHF.L.U32 R15, R0, 0x7, RZ ;  /* 0x00000007000f7819 */ /* 0x002fc800000006ff */
[----:B------:R-:W-:-:S04]  /*00b0*/  IADD3 R8, PT, PT, -R13, R8, RZ ;  /* 0x000000080d087210 */ /* 0x000fc80007ffe1ff */
[CC--:B------:R-:W-:Y:S02]  /*00c0*/  VIMNMX R6, PT, PT, R7.reuse, R8.reuse, PT ;  /* 0x0000000807067248 */ /* 0x0c0fe40003fe0100 */
[----:B------:R-:W-:Y:S02]  /*00d0*/  ISETP.GT.AND P0, PT, R7, R8, PT ;  /* 0x000000080700720c */ /* 0x000fe40003f04270 */
[----:B------:R-:W-:-:S04]  /*00e0*/  SHF.L.U32 R12, R6, 0x2, RZ ;  /* 0x00000002060c7819 */ /* 0x000fc800000006ff */
[----:B------:R-:W-:-:S13]  /*00f0*/  ISETP.GE.AND P1, PT, R15, R12, PT ;  /* 0x0000000c0f00720c */ /* 0x000fda0003f26270 */
[----:B--2-4-:R-:W-:Y:S05]  /*0100*/  @P1 BRA `(.L_x_29) ;  /* 0x0000000000241947 */ /* 0x014fea0003800000 */
[----:B------:R-:W1:Y:S02]  /*0110*/  LDC.64 R10, c[0x0][0x3a0] ;  /* 0x0000e800ff0a7b82 */ /* 0x000e640000000a00 */
[----:B-1----:R-:W-:-:S04]  /*0120*/  IMAD.WIDE.U32 R10, R0, 0x80, R10 ;  /* 0x00000080000a7825 */ /* 0x002fc800078e000a */
[----:B------:R-:W-:-:S07]  /*0130*/  IMAD.WIDE R10, R13, 0x4, R10 ;  /* 0x000000040d0a7825 */ /* 0x000fce00078e020a */
.L_x_30:
[----:B------:R-:W-:Y:S01]  /*0140*/  IADD3 R15, PT, PT, R15, 0x4000, RZ ;  /* 0x000040000f0f7810 */ /* 0x000fe20007ffe0ff */
[----:B------:R1:W-:Y:S03]  /*0150*/  CCTL.E.PF2 [R10] ;  /* 0x000000000a00798f */ /* 0x0003e60000800100 */
[----:B------:R-:W-:Y:S02]  /*0160*/  ISETP.GE.AND P1, PT, R15, R12, PT ;  /* 0x0000000c0f00720c */ /* 0x000fe40003f26270 */
[----:B-1----:R-:W-:-:S04]  /*0170*/  IADD3 R10, P2, PT, R10, 0x4000, RZ ;  /* 0x000040000a0a7810 */ /* 0x002fc80007f5e0ff */
[----:B------:R-:W-:-:S07]  /*0180*/  IADD3.X R11, PT, PT, RZ, R11, RZ, P2, !PT ;  /* 0x0000000bff0b7210 */ /* 0x000fce00017fe4ff */
[----:B------:R-:W-:Y:S05]  /*0190*/  @!P1 BRA `(.L_x_30) ;  /* 0xfffffffc00e89947 */ /* 0x000fea000383ffff */
.L_x_29:
[----:B------:R-:W-:Y:S05]  /*01a0*/  BSYNC.RECONVERGENT B0 ;  /* 0x0000000000007941 */ /* 0x000fea0003800200 */
.L_x_28:
[----:B------:R-:W-:-:S04]  /*01b0*/  IMAD.WIDE R2, R13, 0x4, R2 ;  /* 0x000000040d027825 */ /* 0x000fc800078e0202 */
[----:B0-----:R-:W-:Y:S01]  /*01c0*/  IMAD.WIDE R4, R13, 0x4, R4 ;  /* 0x000000040d047825 */ /* 0x001fe200078e0204 */
[----:B------:R-:W-:Y:S06]  /*01d0*/  @P0 BRA `(.L_x_31) ;  /* 0x0000000800b80947 */ /* 0x000fec0003800000 */
        /* <DEDUP_REMOVED lines=12> */
.L_x_33:
        /* <DEDUP_REMOVED lines=37> */
[----:B------:R-:W3:Y:S01]  /*04f0*/  LDG.E R14, desc[UR6][R10.64+0x1000] ;  /* 0x001000060a0e7981 */ /* 0x000ee2000c1e1900 */
[----:B------:R-:W-:-:S05]  /*0500*/  MOV R18, 0x600 ;  /* 0x0000060000127802 */ /* 0x000fca0000000f00 */
[----:B------:R-:W-:-:S03]  /*0510*/  IMAD.WIDE R18, R6, 0x4, R18 ;  /* 0x0000000406127825 */ /* 0x000fc600078e0212 */
[----:B------:R-:W-:-:S04]  /*0520*/  IADD3 R16, P1, PT, R2, R18, RZ ;  /* 0x0000001202107210 */ /* 0x000fc80007f3e0ff */
[----:B------:R-:W-:Y:S01]  /*0530*/  IADD3.X R17, PT, PT, R3, R19, RZ, P1, !PT ;  /* 0x0000001303117210 */ /* 0x000fe20000ffe4ff */
[----:B---3--:R-:W-:-:S04]  /*0540*/  IMAD R14, R14, R14, RZ ;  /* 0x0000000e0e0e7224 */ /* 0x008fc800078e02ff */
[----:B-1----:R-:W-:-:S05]  /*0550*/  IMAD R21, R14, R14, RZ ;  /* 0x0000000e0e157224 */ /* 0x002fca00078e02ff */
        /* <DEDUP_REMOVED lines=37> */
.L_x_32:
[----:B------:R-:W-:Y:S05]  /*07b0*/  @!P0 EXIT ;  /* 0x000000000000894d */ /* 0x000fea0003800000 */
[----:B------:R-:W0:Y:S01]  /*07c0*/  LDCU UR4, c[0x0][0x384] ;  /* 0x00007080ff0477ac */ /* 0x000e220008000800 */
[----:B------:R-:W-:Y:S01]  /*07d0*/  ISETP.GE.U32.AND P0, PT, R20, 0x8, PT ;  /* 0x000000081400780c */ /* 0x000fe20003f06070 */
[----:B0-----:R-:W-:-:S06]  /*07e0*/  ULOP3.LUT UR5, UR4, 0x7, URZ, 0xc0, !UPT ;  /* 0x0000000704057892 */ /* 0x001fcc000f8ec0ff */
[----:B------:R-:W-:-:S06]  /*07f0*/  ISETP.NE.AND P1, PT, RZ, UR5, PT ;  /* 0x00000005ff007c0c */ /* 0x000fcc000bf25270 */
[----:B------:R-:W-:Y:S07]  /*0800*/  @!P0 BRA `(.L_x_34) ;  /* 0x0000000000908947 */ /* 0x000fee0003800000 */
[----:B--2---:R-:W-:-:S05]  /*0810*/  LEA R11, R7, R0, 0x7 ;  /* 0x00000000070b7211 */ /* 0x004fca00078e38ff */
        /* <DEDUP_REMOVED lines=35> */
.L_x_34:
[----:B------:R-:W-:Y:S05]  /*0a50*/  @!P1 EXIT ;  /* 0x000000000000994d */ /* 0x000fea0003800000 */
[----:B------:R-:W-:Y:S02]  /*0a60*/  UISETP.GE.U32.AND UP0, UPT, UR5, 0x4, UPT ;  /* 0x000000040500788c */ /* 0x000fe4000bf06070 */
[----:B------:R-:W-:-:S06]  /*0a70*/  ULOP3.LUT UR4, UR4, 0x3, URZ, 0xc0, !UPT ;  /* 0x0000000304047892 */ /* 0x000fcc000f8ec0ff */
[----:B------:R-:W-:Y:S01]  /*0a80*/  ISETP.NE.AND P0, PT, RZ, UR4, PT ;  /* 0x00000004ff007c0c */ /* 0x000fe2000bf05270 */
[----:B------:R-:W-:-:S12]  /*0a90*/  BRA.U !UP0, `(.L_x_35) ;  /* 0x0000000108507547 */ /* 0x000fd8000b800000 */
        /* <DEDUP_REMOVED lines=20> */
.L_x_35:
[----:B------:R-:W-:Y:S05]  /*0be0*/  @!P0 EXIT ;  /* 0x000000000000894d */ /* 0x000fea0003800000 */
[----:B-123--:R-:W-:Y:S01]  /*0bf0*/  LEA R11, R7, R0, 0x7 ;  /* 0x00000000070b7211 */ /* 0x00efe200078e38ff */
[----:B------:R-:W-:-:S12]  /*0c00*/  UIADD3 UR4, UPT, UPT, -UR4, URZ, URZ ;  /* 0x000000ff04047290 */ /* 0x000fd8000fffe1ff */
.L_x_36:
[----:B------:R-:W-:-:S06]  /*0c10*/  IMAD.WIDE R8, R11, 0x4, R2 ;  /* 0x000000040b087825 */ /* 0x000fcc00078e0202 */
[----:B------:R-:W2:Y:S01]  /*0c20*/  LDG.E R8, desc[UR6][R8.64] ;  /* 0x0000000608087981 */ /* 0x000ea2000c1e1900 */
[C---:B0-----:R-:W-:Y:S01]  /*0c30*/  IMAD.WIDE R6, R11.reuse, 0x4, R4 ;  /* 0x000000040b067825 */ /* 0x041fe200078e0204 */
[----:B------:R-:W-:Y:S01]  /*0c40*/  UIADD3 UR4, UPT, UPT, UR4, 0x1, URZ ;  /* 0x0000000104047890 */ /* 0x000fe2000fffe0ff */
[----:B------:R-:W-:-:S03]  /*0c50*/  IADD3 R11, PT, PT, R11, 0x80, RZ ;  /* 0x000000800b0b7810 */ /* 0x000fc60007ffe0ff */
[----:B------:R-:W-:Y:S01]  /*0c60*/  UISETP.NE.AND UP0, UPT, UR4, URZ, UPT ;  /* 0x000000ff0400728c */ /* 0x000fe2000bf05270 */
[----:B--2---:R-:W-:-:S04]  /*0c70*/  IMAD R0, R8, R8, RZ ;  /* 0x0000000808007224 */ /* 0x004fc800078e02ff */
[----:B------:R-:W-:-:S05]  /*0c80*/  IMAD R13, R0, R0, RZ ;  /* 0x00000000000d7224 */ /* 0x000fca00078e02ff */
[----:B------:R0:W-:Y:S01]  /*0c90*/  STG.E desc[UR6][R6.64], R13 ;  /* 0x0000000d06007986 */ /* 0x0001e2000c101906 */
[----:B------:R-:W-:Y:S05]  /*0ca0*/  BRA.U UP0, `(.L_x_36) ;  /* 0xfffffffd00d87547 */ /* 0x000fea000b83ffff */
[----:B------:R-:W-:Y:S05]  /*0cb0*/  EXIT ;  /* 0x000000000000794d */ /* 0x000fea0003800000 */
.L_x_31:
[----:B------:R-:W-:-:S13]  /*0cc0*/  ISETP.GE.AND P0, PT, R9, 0x1, PT ;  /* 0x000000010900780c */ /* 0x000fda0003f06270 */
[----:B------:R-:W-:Y:S05]  /*0cd0*/  @!P0 EXIT ;  /* 0x000000000000894d */ /* 0x000fea0003800000 */
[C---:B------:R-:W-:Y:S02]  /*0ce0*/  ISETP.GE.U32.AND P0, PT, R9.reuse, 0x8, PT ;  /* 0x000000080900780c */ /* 0x040fe40003f06070 */
[----:B------:R-:W-:Y:S02]  /*0cf0*/  LOP3.LUT R18, R9, 0x7, RZ, 0xc0, !PT ;  /* 0x0000000709127812 */ /* 0x000fe400078ec0ff */
[----:B------:R-:W-:-:S09]  /*0d00*/  MOV R7, RZ ;  /* 0x000000ff00077202 */ /* 0x000fd20000000f00 */
[----:B------:R-:W-:Y:S05]  /*0d10*/  @!P0 BRA `(.L_x_37) ;  /* 0x0000000000f08947 */ /* 0x000fea0003800000 */
[----:B------:R-:W-:Y:S01]  /*0d20*/  HFMA2 R12, -RZ, RZ, 0, 0 ;  /* 0x00000000ff0c7431 */ /* 0x000fe200000001ff */
[----:B------:R-:W-:-:S07]  /*0d30*/  LOP3.LUT R7, R9, 0x7ffffff8, RZ, 0xc0, !PT ;  /* 0x7ffffff809077812 */ /* 0x000fce00078ec0ff */
.L_x_40:
[----:B0-----:R-:W-:-:S04]  /*0d40*/  LEA R13, R12, R0, 0x7 ;  /* 0x000000000c0d7211 */ /* 0x001fc800078e38ff */
        /* <DEDUP_REMOVED lines=24> */
[----:B------:R-:W-:-:S04]  /*0ed0*/  IADD3 R17, PT, PT, R13, 0x200, RZ ;  /* 0x000002000d117810 */ /* 0x000fc80007ffe0ff */
[----:B------:R-:W-:Y:S01]  /*0ee0*/  ISETP.GE.AND P0, PT, R17, R6, PT ;  /* 0x000000061100720c */ /* 0x000fe20003f06270 */
[----:B--2---:R-:W-:-:S04]  /*0ef0*/  @!P1 IMAD R14, R14, R14, RZ ;  /* 0x0000000e0e0e9224 */ /* 0x004fc800078e02ff */
[----:B------:R-:W-:-:S05]  /*0f00*/  @!P1 IMAD R17, R14, R14, RZ ;  /* 0x0000000e0e119224 */ /* 0x000fca00078e02ff */
[----:B------:R2:W-:Y:S04]  /*0f10*/  @!P1 STG.E desc[UR6][R10.64+0x400], R17 ;  /* 0x000400110a009986 */ /* 0x0005e8000c101906 */
[----:B------:R-:W3:Y:S01]  /*0f20*/  @!P0 LDG.E R14, desc[UR6][R8.64+0x600] ;  /* 0x00060006080e8981 */ /* 0x000ee2000c1e1900 */
[----:B-1----:R-:W-:-:S04]  /*0f30*/  IADD3 R19, PT, PT, R13, 0x280, RZ ;  /* 0x000002800d137810 */ /* 0x002fc80007ffe0ff */
[----:B------:R-:W-:Y:S01]  /*0f40*/  ISETP.GE.AND P1, PT, R19, R6, PT ;  /* 0x000000061300720c */ /* 0x000fe20003f26270 */
[----:B---3--:R-:W-:-:S04]  /*0f50*/  @!P0 IMAD R14, R14, R14, RZ ;  /* 0x0000000e0e0e8224 */ /* 0x008fc800078e02ff */
[----:B0-----:R-:W-:-:S05]  /*0f60*/  @!P0 IMAD R15, R14, R14, RZ ;  /* 0x0000000e0e0f8224 */ /* 0x001fca00078e02ff */
[----:B------:R0:W-:Y:S04]  /*0f70*/  @!P0 STG.E desc[UR6][R10.64+0x600], R15 ;  /* 0x0006000f0a008986 */ /* 0x0001e8000c101906 */
[----:B------:R-:W3:Y:S01]  /*0f80*/  @!P1 LDG.E R14, desc[UR6][R8.64+0x800] ;  /* 0x00080006080e9981 */ /* 0x000ee2000c1e1900 */
[----:B------:R-:W-:-:S04]  /*0f90*/  IADD3 R19, PT, PT, R13, 0x300, RZ ;  /* 0x000003000d137810 */ /* 0x000fc80007ffe0ff */
[----:B------:R-:W-:Y:S01]  /*0fa0*/  ISETP.GE.AND P0, PT, R19, R6, PT ;  /* 0x000000061300720c */ /* 0x000fe20003f06270 */
[----:B---3--:R-:W-:-:S04]  /*0fb0*/  @!P1 IMAD R14, R14, R14, RZ ;  /* 0x0000000e0e0e9224 */ /* 0x008fc800078e02ff */
[----:B--2---:R-:W-:-:S05]  /*0fc0*/  @!P1 IMAD R17, R14, R14, RZ ;  /* 0x0000000e0e119224 */ /* 0x004fca00078e02ff */
        /* <DEDUP_REMOVED lines=10> */
[----:B0-----:R-:W-:Y:S05]  /*1070*/  @P0 BRA `(.L_x_39) ;  /* 0x0000000000100947 */ /* 0x001fea0003800000 */
[----:B------:R-:W2:Y:S02]  /*1080*/  LDG.E R8, desc[UR6][R8.64+0xc00] ;  /* 0x000c000608087981 */ /* 0x000ea4000c1e1900 */
[----:B--2---:R-:W-:-:S04]  /*1090*/  IMAD R13, R8, R8, RZ ;  /* 0x00000008080d7224 */ /* 0x004fc800078e02ff */
[----:B------:R-:W-:-:S05]  /*10a0*/  IMAD R13, R13, R13, RZ ;  /* 0x0000000d0d0d7224 */ /* 0x000fca00078e02ff */
[----:B------:R0:W-:Y:S02]  /*10b0*/  STG.E desc[UR6][R10.64+0xc00], R13 ;  /* 0x000c000d0a007986 */ /* 0x0001e4000c101906 */
.L_x_39:
[----:B------:R-:W-:Y:S05]  /*10c0*/  BSYNC.RECONVERGENT B0 ;  /* 0x0000000000007941 */ /* 0x000fea0003800200 */
.L_x_38:
[----:B------:R-:W-:Y:S05]  /*10d0*/  @P1 BRA `(.L_x_40) ;  /* 0xfffffffc00181947 */ /* 0x000fea000383ffff */
.L_x_37:
[----:B------:R-:W-:-:S13]  /*10e0*/  ISETP.NE.AND P0, PT, R18, RZ, PT ;  /* 0x000000ff1200720c */ /* 0x000fda0003f05270 */
[----:B------:R-:W-:Y:S05]  /*10f0*/  @!P0 EXIT ;  /* 0x000000000000894d */ /* 0x000fea0003800000 */
[----:B------:R-:W1:Y:S01]  /*1100*/  LDC R8, c[0x0][0x384] ;  /* 0x0000e100ff087b82 */ /* 0x000e620000000800 */
[----:B------:R-:W-:Y:S02]  /*1110*/  ISETP.GE.U32.AND P1, PT, R18, 0x4, PT ;  /* 0x000000041200780c */ /* 0x000fe40003f26070 */
[----:B-1----:R-:W-:-:S04]  /*1120*/  LOP3.LUT R19, R8, 0x3, RZ, 0xc0, !PT ;  /* 0x0000000308137812 */ /* 0x002fc800078ec0ff */
[----:B------:R-:W-:-:S07]  /*1130*/  ISETP.NE.AND P0, PT, R19, RZ, PT ;  /* 0x000000ff1300720c */ /* 0x000fce0003f05270 */
[----:B------:R-:W-:Y:S06]  /*1140*/  @!P1 BRA `(.L_x_41) ;  /* 0x0000000000849947 */ /* 0x000fec0003800000 */
[----:B------:R-:W-:-:S04]  /*1150*/  LEA R23, R7, R0, 0x7 ;  /* 0x0000000007177211 */ /* 0x000fc800078e38ff */
[----:B------:R-:W-:-:S13]  /*1160*/  ISETP.GE.AND P2, PT, R23, R6, PT ;  /* 0x000000061700720c */ /* 0x000fda0003f46270 */
[----:B0-----:R-:W-:-:S06]  /*1170*/  @!P2 IMAD.WIDE R10, R23, 0x4, R2 ;  /* 0x00000004170aa825 */ /* 0x001fcc00078e0202 */
        /* <DEDUP_REMOVED lines=24> */
[----:B------:R-:W3:Y:S01]  /*1300*/  @!P1 LDG.E R14, desc[UR6][R14.64] ;  /* 0x000000060e0e9981 */ /* 0x000ee2000c1e1900 */
[----:B-1----:R-:W-:Y:S01]  /*1310*/  @!P1 IMAD.WIDE R10, R23, 0x4, R4 ;  /* 0x00000004170a9825 */ /* 0x002fe200078e0204 */
[----:B------:R-:W-:-:S03]  /*1320*/  IADD3 R7, PT, PT, R7, 0x4, RZ ;  /* 0x0000000407077810 */ /* 0x000fc60007ffe0ff */
[----:B---3--:R-:W-:-:S04]  /*1330*/  @!P1 IMAD R18, R14, R14, RZ ;  /* 0x0000000e0e129224 */ /* 0x008fc800078e02ff */
[----:B------:R-:W-:-:S05]  /*1340*/  @!P1 IMAD R17, R18, R18, RZ ;  /* 0x0000001212119224 */ /* 0x000fca00078e02ff */
[----:B------:R2:W-:Y:S02]  /*1350*/  @!P1 STG.E desc[UR6][R10.64], R17 ;  /* 0x000000110a009986 */ /* 0x0005e4000c101906 */
.L_x_41:
[----:B------:R-:W-:Y:S05]  /*1360*/  @!P0 EXIT ;  /* 0x000000000000894d */ /* 0x000fea0003800000 */
[----:B------:R-:W-:Y:S02]  /*1370*/  ISETP.NE.AND P1, PT, R19, 0x1, PT ;  /* 0x000000011300780c */ /* 0x000fe40003f25270 */
[----:B------:R-:W-:-:S04]  /*1380*/  LOP3.LUT R8, R8, 0x1, RZ, 0xc0, !PT ;  /* 0x0000000108087812 */ /* 0x000fc800078ec0ff */
[----:B------:R-:W-:-:S07]  /*1390*/  ISETP.NE.U32.AND P0, PT, R8, 0x1, PT ;  /* 0x000000010800780c */ /* 0x000fce0003f05070 */
[----:B------:R-:W-:Y:S06]  /*13a0*/  @!P1 BRA `(.L_x_42) ;  /* 0x0000000000449947 */ /* 0x000fec0003800000 */
[----:B0-2---:R-:W-:-:S04]  /*13b0*/  LEA R11, R7, R0, 0x7 ;  /* 0x00000000070b7211 */ /* 0x005fc800078e38ff */
[----:B------:R-:W-:-:S13]  /*13c0*/  ISETP.GE.AND P1, PT, R11, R6, PT ;  /* 0x000000060b00720c */ /* 0x000fda0003f26270 */
[----:B------:R-:W-:-:S06]  /*13d0*/  @!P1 IMAD.WIDE R8, R11, 0x4, R2 ;  /* 0x000000040b089825 */ /* 0x000fcc00078e0202 */
[----:B------:R-:W2:Y:S01]  /*13e0*/  @!P1 LDG.E R8, desc[UR6][R8.64] ;  /* 0x0000000608089981 */ /* 0x000ea2000c1e1900 */
[C---:B------:R-:W-:Y:S01]  /*13f0*/  IADD3 R15, PT, PT, R11.reuse, 0x80, RZ ;  /* 0x000000800b0f7810 */ /* 0x040fe20007ffe0ff */
[----:B------:R-:W-:-:S03]  /*1400*/  @!P1 IMAD.WIDE R10, R11, 0x4, R4 ;  /* 0x000000040b0a9825 */ /* 0x000fc600078e0204 */
[----:B------:R-:W-:Y:S01]  /*1410*/  ISETP.GE.AND P2, PT, R15, R6, PT ;  /* 0x000000060f00720c */ /* 0x000fe20003f46270 */
[----:B--2---:R-:W-:-:S04]  /*1420*/  @!P1 IMAD R12, R8, R8, RZ ;  /* 0x00000008080c9224 */ /* 0x004fc800078e02ff */
[----:B------:R-:W-:-:S08]  /*1430*/  @!P1 IMAD R17, R12, R12, RZ ;  /* 0x0000000c0c119224 */ /* 0x000fd000078e02ff */
[C---:B------:R-:W-:Y:S01]  /*1440*/  @!P2 IMAD.WIDE R12, R15.reuse, 0x4, R2 ;  /* 0x000000040f0ca825 */ /* 0x040fe200078e0202 */
[----:B------:R1:W-:Y:S05]  /*1450*/  @!P1 STG.E desc[UR6][R10.64], R17 ;  /* 0x000000110a009986 */ /* 0x0003ea000c101906 */
[----:B------:R-:W2:Y:S01]  /*1460*/  @!P2 LDG.E R12, desc[UR6][R12.64] ;  /* 0x000000060c0ca981 */ /* 0x000ea2000c1e1900 */
[----:B------:R-:W-:Y:S01]  /*1470*/  @!P2 IMAD.WIDE R14, R15, 0x4, R4 ;  /* 0x000000040f0ea825 */ /* 0x000fe200078e0204 */
[----:B------:R-:W-:-:S03]  /*1480*/  IADD3 R7, PT, PT, R7, 0x2, RZ ;  /* 0x0000000207077810 */ /* 0x000fc60007ffe0ff */
[----:B--2---:R-:W-:-:S04]  /*1490*/  @!P2 IMAD R16, R12, R12, RZ ;  /* 0x0000000c0c10a224 */ /* 0x004fc800078e02ff */
[----:B------:R-:W-:-:S05]  /*14a0*/  @!P2 IMAD R9, R16, R16, RZ ;  /* 0x000000101009a224 */ /* 0x000fca00078e02ff */
[----:B------:R1:W-:Y:S02]  /*14b0*/  @!P2 STG.E desc[UR6][R14.64], R9 ;  /* 0x000000090e00a986 */ /* 0x0003e4000c101906 */
.L_x_42:
[----:B------:R-:W-:Y:S05]  /*14c0*/  @P0 EXIT ;  /* 0x000000000000094d */ /* 0x000fea0003800000 */
[----:B------:R-:W-:-:S04]  /*14d0*/  LEA R7, R7, R0, 0x7 ;  /* 0x0000000007077211 */ /* 0x000fc800078e38ff */
[----:B------:R-:W-:-:S13]  /*14e0*/  ISETP.GE.AND P0, PT, R7, R6, PT ;  /* 0x000000060700720c */ /* 0x000fda0003f06270 */
[----:B------:R-:W-:Y:S05]  /*14f0*/  @P0 EXIT ;  /* 0x000000000000094d */ /* 0x000fea0003800000 */
[----:B------:R-:W-:-:S06]  /*1500*/  IMAD.WIDE R2, R7, 0x4, R2 ;  /* 0x0000000407027825 */ /* 0x000fcc00078e0202 */
[----:B------:R-:W3:Y:S01]  /*1510*/  LDG.E R2, desc[UR6][R2.64] ;  /* 0x0000000602027981 */ /* 0x000ee2000c1e1900 */
[----:B------:R-:W-:-:S04]  /*1520*/  IMAD.WIDE R4, R7, 0x4, R4 ;  /* 0x0000000407047825 */ /* 0x000fc800078e0204 */
[----:B---3--:R-:W-:-:S04]  /*1530*/  IMAD R0, R2, R2, RZ ;  /* 0x0000000202007224 */ /* 0x008fc800078e02ff */
[----:B------:R-:W-:-:S05]  /*1540*/  IMAD R7, R0, R0, RZ ;  /* 0x0000000000077224 */ /* 0x000fca00078e02ff */
[----:B------:R-:W-:Y:S01]  /*1550*/  STG.E desc[UR6][R4.64], R7 ;  /* 0x0000000704007986 */ /* 0x000fe2000c101906 */
[----:B------:R-:W-:Y:S05]  /*1560*/  EXIT ;  /* 0x000000000000794d */ /* 0x000fea0003800000 */
.L_x_43:
        /* <DEDUP_REMOVED lines=9> */
.L_x_52:


//--------------------- .text._ZN3cub18CUB_300001_SM_10006detail8for_each13static_kernelINS2_12policy_hub_t12policy_500_tElN6thrust24THRUST_300001_SM_1000_NS8cuda_cub10__tabulate7functorINS7_6detail15normal_iteratorINS7_10device_ptrIiEEEENS7_6system6detail7generic6detail22compute_sequence_valueIivEElEEEEvT0_T1_ --------------------------
	.section	.text._ZN3cub18CUB_300001_SM_10006detail8for_each13static_kernelINS2_12policy_hub_t12policy_500_tElN6thrust24THRUST_300001_SM_1000_NS8cuda_cub10__tabulate7functorINS7_6detail15normal_iteratorINS7_10device_ptrIiEEEENS7_6system6detail7generic6detail22compute_sequence_valueIivEElEEEEvT0_T1_,"ax",@progbits
	.align	128
        .global         _ZN3cub18CUB_300001_SM_10006detail8for_each13static_kernelINS2_12policy_hub_t12policy_500_tElN6thrust24THRUST_300001_SM_1000_NS8cuda_cub10__tabulate7functorINS7_6detail15normal_iteratorINS7_10device_ptrIiEEEENS7_6system6detail7generic6detail22compute_sequence_valueIivEElEEEEvT0_T1_
        .type           _ZN3cub18CUB_300001_SM_10006detail8for_each13static_kernelINS2_12policy_hub_t12policy_500_tElN6thrust24THRUST_300001_SM_1000_NS8cuda_cub10__tabulate7functorINS7_6detail15normal_iteratorINS7_10device_ptrIiEEEENS7_6system6detail7generic6detail22compute_sequence_valueIivEElEEEEvT0_T1_,@function
        .size           _ZN3cub18CUB_300001_SM_10006detail8for_each13static_kernelINS2_12policy_hub_t12policy_500_tElN6thrust24THRUST_300001_SM_1000_NS8cuda_cub10__tabulate7functorINS7_6detail15normal_iteratorINS7_10device_ptrIiEEEENS7_6system6detail7generic6detail22compute_sequence_valueIivEElEEEEvT0_T1_,(.L_x_53 - _ZN3cub18CUB_300001_SM_10006detail8for_each13static_kernelINS2_12policy_hub_t12policy_500_tElN6thrust24THRUST_300001_SM_1000_NS8cuda_cub10__tabulate7functorINS7_6detail15normal_iteratorINS7_10device_ptrIiEEEENS7_6system6detail7generic6detail22compute_sequence_valueIivEElEEEEvT0_T1_)
        .other          _ZN3cub18CUB_300001_SM_10006detail8for_each13static_kernelINS2_12policy_hub_t12policy_500_tElN6thrust24THRUST_300001_SM_1000_NS8cuda_cub10__tabulate7functorINS7_6detail15normal_iteratorINS7_10device_ptrIiEEEENS7_6system6detail7generic6detail22compute_sequence_valueIivEElEEEEvT0_T1_,@"STO_CUDA_ENTRY STV_DEFAULT"
_ZN3cub18CUB_300001_SM_10006detail8for_each13static_kernelINS2_12policy_hub_t12policy_500_tElN6thrust24THRUST_300001_SM_1000_NS8cuda_cub10__tabulate7functorINS7_6detail15normal_iteratorINS7_10device_ptrIiEEEENS7_6system6detail7generic6detail22compute_sequence_valueIivEElEEEEvT0_T1_:
.text._ZN3cub18CUB_300001_SM_10006detail8for_each13static_kernelINS2_12policy_hub_t12policy_500_tElN6thrust24THRUST_300001_SM_1000_NS8cuda_cub10__tabulate7functorINS7_6detail15normal_iteratorINS7_10device_ptrIiEEEENS7_6system6detail7generic6detail22compute_sequence_valueIivEElEEEEvT0_T1_:
[----:B------:R-:W-:Y:S08]  /*0000*/  LDC R1, c[0x0][0x37c] ;  /* 0x0000df00ff017b82 */ /* 0x000ff00000000800 */
[----:B------:R-:W0:Y:S01]  /*0010*/  S2UR UR4, SR_CTAID.X ;  /* 0x00000000000479c3 */ /* 0x000e220000002500 */
[----:B------:R-:W1:Y:S01]  /*0020*/  LDCU.64 UR6, c[0x0][0x380] ;  /* 0x00007000ff0677ac */ /* 0x000e620008000a00 */
[----:B------:R-:W2:Y:S01]  /*0030*/  LDCU.64 UR8, c[0x0][0x358] ;  /* 0x00006b00ff0877ac */ /* 0x000ea20008000a00 */
[----:B0-----:R-:W-:-:S04]  /*0040*/  UIMAD.WIDE.U32 UR4, UR4, 0x200, URZ ;  /* 0x00000200040478a5 */ /* 0x001fc8000f8e00ff */
[----:B-1----:R-:W-:-:S04]  /*0050*/  UIADD3 UR6, UP0, UPT, -UR4, UR6, URZ ;  /* 0x0000000604067290 */ /* 0x002fc8000ff1e1ff */
[----:B------:R-:W-:Y:S02]  /*0060*/  UIADD3.X UR7, UPT, UPT, ~UR5, UR7, URZ, UP0, !UPT ;  /* 0x0000000705077290 */ /* 0x000fe400087fe5ff */
[----:B------:R-:W-:-:S04]  /*0070*/  UISETP.GE.U32.AND UP0, UPT, UR6, 0x200, UPT ;  /* 0x000002000600788c */ /* 0x000fc8000bf06070 */
[----:B------:R-:W-:-:S09]  /*0080*/  UISETP.GE.AND.EX UP0, UPT, UR7, URZ, UPT, UP0 ;  /* 0x000000ff0700728c */ /* 0x000fd2000bf06300 */
[----:B--2---:R-:W-:Y:S05]  /*0090*/  BRA.U !UP0, `(.L_x_44) ;  /* 0x0000000108347547 */ /* 0x004fea000b800000 */
[----:B------:R-:W0:Y:S01]  /*00a0*/  S2R R0, SR_TID.X ;  /* 0x0000000000007919 */ /* 0x000e220000002100 */
[----:B------:R-:W1:Y:S01]  /*00b0*/  LDC.64 R6, c[0x0][0x390] ;  /* 0x0000e400ff067b82 */ /* 0x000e620000000a00 */
[----:B------:R-:W2:Y:S01]  /*00c0*/  LDCU.64 UR10, c[0x0][0x388] ;  /* 0x00007100ff0a77ac */ /* 0x000ea20008000a00 */
[----:B0-----:R-:W-:-:S05]  /*00d0*/  IADD3 R5, P0, PT, R0, UR4, RZ ;  /* 0x0000000400057c10 */ /* 0x001fca000ff1e0ff */
[----:B------:R-:W-:Y:S01]  /*00e0*/  IMAD.X R4, RZ, RZ, UR5, P0 ;  /* 0x00000005ff047e24 */ /* 0x000fe200080e06ff */
[C---:B--2---:R-:W-:Y:S01]  /*00f0*/  LEA R2, P0, R5.reuse, UR10, 0x2 ;  /* 0x0000000a05027c11 */ /* 0x044fe2000f8010ff */
[----:B------:R-:W-:-:S03]  /*0100*/  VIADD R0, R5, 0x100 ;  /* 0x0000010005007836 */ /* 0x000fc60000000000 */
[C---:B------:R-:W-:Y:S01]  /*0110*/  LEA.HI.X R3, R5.reuse, UR11, R4, 0x2, P0 ;  /* 0x0000000b05037c11 */ /* 0x040fe200080f1404 */
[-CC-:B-1----:R-:W-:Y:S02]  /*0120*/  IMAD R5, R5, R7.reuse, R6.reuse ;  /* 0x0000000705057224 */ /* 0x182fe400078e0206 */
[----:B------:R-:W-:-:S03]  /*0130*/  IMAD R7, R0, R7, R6 ;  /* 0x0000000700077224 */ /* 0x000fc600078e0206 */
[----:B------:R-:W-:Y:S04]  /*0140*/  STG.E desc[UR8][R2.64], R5 ;  /* 0x0000000502007986 */ /* 0x000fe8000c101908 */
[----:B------:R-:W-:Y:S01]  /*0150*/  STG.E desc[UR8][R2.64+0x400], R7 ;  /* 0x0004000702007986 */ /* 0x000fe2000c101908 */
[----:B------:R-:W-:Y:S05]  /*0160*/  EXIT ;  /* 0x000000000000794d */ /* 0x000fea0003800000 */
.L_x_44:
[----:B------:R-:W0:Y:S01]  /*0170*/  S2R R2, SR_TID.X ;  /* 0x0000000000027919 */ /* 0x000e220000002100 */
[----:B------:R-:W-:Y:S01]  /*0180*/  USHF.R.S32.HI UR7, URZ, 0x1f, UR6 ;  /* 0x0000001fff077899 */ /* 0x000fe20008011406 */
[----:B------:R-:W-:Y:S05]  /*0190*/  BSSY.RECONVERGENT B0, `(.L_x_45) ;  /* 0x0000011000007945 */ /* 0x000fea0003800200 */
[----:B------:R-:W-:Y:S02]  /*01a0*/  IMAD.U32 R3, RZ, RZ, UR7 ;  /* 0x00000007ff037e24 */ /* 0x000fe4000f8e00ff */
[----:B------:R-:W-:Y:S01]  /*01b0*/  IMAD.U32 R4, RZ, RZ, UR7 ;  /* 0x00000007ff047e24 */ /* 0x000fe2000f8e00ff */
[C---:B0-----:R-:W-:Y:S01]  /*01c0*/  ISETP.LT.U32.AND P0, PT, R2.reuse, UR6, PT ;  /* 0x0000000602007c0c */ /* 0x041fe2000bf01070 */
[----:B------:R-:W-:-:S03]  /*01d0*/  VIADD R0, R2, 0x100 ;  /* 0x0000010002007836 */ /* 0x000fc60000000000 */
[----:B------:R-:W-:Y:S02]  /*01e0*/  ISETP.GT.AND.EX P0, PT, R3, RZ, PT, P0 ;  /* 0x000000ff0300720c */ /* 0x000fe40003f04300 */
[----:B------:R-:W-:-:S04]  /*01f0*/  ISETP.LT.U32.AND P1, PT, R0, UR6, PT ;  /* 0x0000000600007c0c */ /* 0x000fc8000bf21070 */
[----:B------:R-:W-:-:S07]  /*0200*/  ISETP.GT.AND.EX P1, PT, R4, RZ, PT, P1 ;  /* 0x000000ff0400720c */ /* 0x000fce0003f24310 */
[----:B------:R-:W-:Y:S06]  /*0210*/  @!P0 BRA `(.L_x_46) ;  /* 0x0000000000208947 */ /* 0x000fec0003800000 */
[----:B------:R-:W0:Y:S01]  /*0220*/  LDC.64 R6, c[0x0][0x390] ;  /* 0x0000e400ff067b82 */ /* 0x000e220000000a00 */
[----:B------:R-:W1:Y:S01]  /*0230*/  LDCU.64 UR10, c[0x0][0x388] ;  /* 0x00007100ff0a77ac */ /* 0x000e620008000a00 */
[----:B------:R-:W-:-:S05]  /*0240*/  IADD3 R4, P0, PT, R2, UR4, RZ ;  /* 0x0000000402047c10 */ /* 0x000fca000ff1e0ff */
[----:B------:R-:W-:Y:S01]  /*0250*/  IMAD.X R3, RZ, RZ, UR5, P0 ;  /* 0x00000005ff037e24 */ /* 0x000fe200080e06ff */
[----:B-1----:R-:W-:-:S04]  /*0260*/  LEA R2, P0, R4, UR10, 0x2 ;  /* 0x0000000a04027c11 */ /* 0x002fc8000f8010ff */
[C---:B------:R-:W-:Y:S01]  /*0270*/  LEA.HI.X R3, R4.reuse, UR11, R3, 0x2, P0 ;  /* 0x0000000b04037c11 */ /* 0x040fe200080f1403 */
[----:B0-----:R-:W-:-:S05]  /*0280*/  IMAD R7, R4, R7, R6 ;  /* 0x0000000704077224 */ /* 0x001fca00078e0206 */
[----:B------:R0:W-:Y:S03]  /*0290*/  STG.E desc[UR8][R2.64], R7 ;  /* 0x0000000702007986 */ /* 0x0001e6000c101908 */
.L_x_46:
[----:B------:R-:W-:Y:S05]  /*02a0*/  BSYNC.RECONVERGENT B0 ;  /* 0x0000000000007941 */ /* 0x000fea0003800200 */
.L_x_45:
[----:B------:R-:W-:Y:S05]  /*02b0*/  @!P1 EXIT ;  /* 0x000000000000994d */ /* 0x000fea0003800000 */
[----:B------:R-:W1:Y:S01]  /*02c0*/  LDC.64 R4, c[0x0][0x390] ;  /* 0x0000e400ff047b82 */ /* 0x000e620000000a00 */
[----:B------:R-:W2:Y:S01]  /*02d0*/  LDCU.64 UR6, c[0x0][0x388] ;  /* 0x00007100ff0677ac */ /* 0x000ea20008000a00 */
[----:B------:R-:W-:-:S05]  /*02e0*/  IADD3 R0, P0, PT, R0, UR4, RZ ;  /* 0x0000000400007c10 */ /* 0x000fca000ff1e0ff */
[----:B0-----:R-:W-:Y:S01]  /*02f0*/  IMAD.X R3, RZ, RZ, UR5, P0 ;  /* 0x00000005ff037e24 */ /* 0x001fe200080e06ff */
[----:B--2---:R-:W-:-:S04]  /*0300*/  LEA R2, P0, R0, UR6, 0x2 ;  /* 0x0000000600027c11 */ /* 0x004fc8000f8010ff */
[C---:B------:R-:W-:Y:S01]  /*0310*/  LEA.HI.X R3, R0.reuse, UR7, R3, 0x2, P0 ;  /* 0x0000000700037c11 */ /* 0x040fe200080f1403 */
[----:B-1----:R-:W-:-:S05]  /*0320*/  IMAD R5, R0, R5, R4 ;  /* 0x0000000500057224 */ /* 0x002fca00078e0204 */
[----:B------:R-:W-:Y:S01]  /*0330*/  STG.E desc[UR8][R2.64], R5 ;  /* 0x0000000502007986 */ /* 0x000fe2000c101908 */
[----:B------:R-:W-:Y:S05]  /*0340*/  EXIT ;  /* 0x000000000000794d */ /* 0x000fea0003800000 */
.L_x_47:
        /* <DEDUP_REMOVED lines=11> */
.L_x_53:


//--------------------- .text._ZN3cub18CUB_300001_SM_10006detail8for_each13static_kernelINS2_12policy_hub_t12policy_500_tEmN6thrust24THRUST_300001_SM_1000_NS8cuda_cub20__uninitialized_fill7functorINS7_10device_ptrIiEEiEEEEvT0_T1_ --------------------------
	.section	.text._ZN3cub18CUB_300001_SM_10006detail8for_each13static_kernelINS2_12policy_hub_t12policy_500_tEmN6thrust24THRUST_300001_SM_1000_NS8cuda_cub20__uninitialized_fill7functorINS7_10device_ptrIiEEiEEEEvT0_T1_,"ax",@progbits
	.align	128
        .global         _ZN3cub18CUB_300001_SM_10006detail8for_each13static_kernelINS2_12policy_hub_t12policy_500_tEmN6thrust24THRUST_300001_SM_1000_NS8cuda_cub20__uninitialized_fill7functorINS7_10device_ptrIiEEiEEEEvT0_T1_
        .type           _ZN3cub18CUB_300001_SM_10006detail8for_each13static_kernelINS2_12policy_hub_t12policy_500_tEmN6thrust24THRUST_300001_SM_1000_NS8cuda_cub20__uninitialized_fill7functorINS7_10device_ptrIiEEiEEEEvT0_T1_,@function
        .size           _ZN3cub18CUB_300001_SM_10006detail8for_each13static_kernelINS2_12policy_hub_t12policy_500_tEmN6thrust24THRUST_300001_SM_1000_NS8cuda_cub20__uninitialized_fill7functorINS7_10device_ptrIiEEiEEEEvT0_T1_,(.L_x_54 - _ZN3cub18CUB_300001_SM_10006detail8for_each13static_kernelINS2_12policy_hub_t12policy_500_tEmN6thrust24THRUST_300001_SM_1000_NS8cuda_cub20__uninitialized_fill7functorINS7_10device_ptrIiEEiEEEEvT0_T1_)
        .other          _ZN3cub18CUB_300001_SM_10006detail8for_each13static_kernelINS2_12policy_hub_t12policy_500_tEmN6thrust24THRUST_300001_SM_1000_NS8cuda_cub20__uninitialized_fill7functorINS7_10device_ptrIiEEiEEEEvT0_T1_,@"STO_CUDA_ENTRY STV_DEFAULT"
_ZN3cub18CUB_300001_SM_10006detail8for_each13static_kernelINS2_12policy_hub_t12policy_500_tEmN6thrust24THRUST_300001_SM_1000_NS8cuda_cub20__uninitialized_fill7functorINS7_10device_ptrIiEEiEEEEvT0_T1_:
.text._ZN3cub18CUB_300001_SM_10006detail8for_each13static_kernelINS2_12policy_hub_t12policy_500_tEmN6thrust24THRUST_300001_SM_1000_NS8cuda_cub20__uninitialized_fill7functorINS7_10device_ptrIiEEiEEEEvT0_T1_:
        /* <DEDUP_REMOVED lines=8> */
[----:B------:R-:W-:-:S09]  /*0080*/  UISETP.GE.U32.AND.EX UP0, UPT, UR7, URZ, UPT, UP0 ;  /* 0x000000ff0700728c */ /* 0x000fd2000bf06100 */
[----:B--2---:R-:W-:Y:S05]  /*0090*/  BRA.U !UP0, `(.L_x_48) ;  /* 0x0000000108287547 */ /* 0x004fea000b800000 */
[----:B------:R-:W0:Y:S01]  /*00a0*/  S2R R0, SR_TID.X ;  /* 0x0000000000007919 */ /* 0x000e220000002100 */
[----:B------:R-:W1:Y:S01]  /*00b0*/  LDCU.64 UR6, c[0x0][0x388] ;  /* 0x00007100ff0677ac */ /* 0x000e620008000a00 */
[----:B------:R-:W2:Y:S01]  /*00c0*/  LDC R5, c[0x0][0x390] ;  /* 0x0000e400ff057b82 */ /* 0x000ea20000000800 */
[----:B0-----:R-:W-:-:S05]  /*00d0*/  IADD3 R0, P0, PT, R0, UR4, RZ ;  /* 0x0000000400007c10 */ /* 0x001fca000ff1e0ff */
[----:B------:R-:W-:Y:S01]  /*00e0*/  IMAD.X R3, RZ, RZ, UR5, P0 ;  /* 0x00000005ff037e24 */ /* 0x000fe200080e06ff */
[----:B-1----:R-:W-:-:S04]  /*00f0*/  LEA R2, P0, R0, UR6, 0x2 ;  /* 0x0000000600027c11 */ /* 0x002fc8000f8010ff */
[----:B------:R-:W-:-:S05]  /*0100*/  LEA.HI.X R3, R0, UR7, R3, 0x2, P0 ;  /* 0x0000000700037c11 */ /* 0x000fca00080f1403 */
[----:B--2---:R-:W-:Y:S04]  /*0110*/  STG.E desc[UR8][R2.64], R5 ;  /* 0x0000000502007986 */ /* 0x004fe8000c101908 */
[----:B------:R-:W-:Y:S01]  /*0120*/  STG.E desc[UR8][R2.64+0x400], R5 ;  /* 0x0004000502007986 */ /* 0x000fe2000c101908 */
[----:B------:R-:W-:Y:S05]  /*0130*/  EXIT ;  /* 0x000000000000794d */ /* 0x000fea0003800000 */
.L_x_48:
[----:B------:R-:W0:Y:S01]  /*0140*/  S2R R0, SR_TID.X ;  /* 0x0000000000007919 */ /* 0x000e220000002100 */
[----:B------:R-:W-:Y:S01]  /*0150*/  IMAD.U32 R2, RZ, RZ, UR7 ;  /* 0x00000007ff027e24 */ /* 0x000fe2000f8e00ff */
[----:B------:R-:W1:Y:S01]  /*0160*/  LDCU.64 UR10, c[0x0][0x388] ;  /* 0x00007100ff0a77ac */ /* 0x000e620008000a00 */
[----:B------:R-:W-:Y:S01]  /*0170*/  IMAD.U32 R4, RZ, RZ, UR7 ;  /* 0x00000007ff047e24 */ /* 0x000fe2000f8e00ff */
[----:B0-----:R-:W-:-:S04]  /*0180*/  ISETP.LT.U32.AND P0, PT, R0, UR6, PT ;  /* 0x0000000600007c0c */ /* 0x001fc8000bf01070 */
[----:B------:R-:W-:Y:S01]  /*0190*/  ISETP.GT.U32.AND.EX P0, PT, R2, RZ, PT, P0 ;  /* 0x000000ff0200720c */ /* 0x000fe20003f04100 */
[C---:B------:R-:W-:Y:S01]  /*01a0*/  VIADD R2, R0.reuse, 0x100 ;  /* 0x0000010000027836 */ /* 0x040fe20000000000 */
[----:B------:R-:W-:-:S04]  /*01b0*/  IADD3 R0, P2, PT, R0, UR4, RZ ;  /* 0x0000000400007c10 */ /* 0x000fc8000ff5e0ff */
[----:B------:R-:W-:Y:S01]  /*01c0*/  ISETP.LT.U32.AND P1, PT, R2, UR6, PT ;  /* 0x0000000602007c0c */ /* 0x000fe2000bf21070 */
[----:B------:R-:W-:Y:S01]  /*01d0*/  IMAD.X R3, RZ, RZ, UR5, P2 ;  /* 0x00000005ff037e24 */ /* 0x000fe200090e06ff */
[----:B-1----:R-:W-:Y:S02]  /*01e0*/  LEA R2, P2, R0, UR10, 0x2 ;  /* 0x0000000a00027c11 */ /* 0x002fe4000f8410ff */
[----:B------:R-:W-:Y:S02]  /*01f0*/  ISETP.GT.U32.AND.EX P1, PT, R4, RZ, PT, P1 ;  /* 0x000000ff0400720c */ /* 0x000fe40003f24110 */
[----:B------:R-:W-:Y:S01]  /*0200*/  LEA.HI.X R3, R0, UR11, R3, 0x2, P2 ;  /* 0x0000000b00037c11 */ /* 0x000fe200090f1403 */
[----:B------:R-:W0:Y:S04]  /*0210*/  @P0 LDC R5, c[0x0][0x390] ;  /* 0x0000e400ff050b82 */ /* 0x000e280000000800 */
[----:B0-----:R0:W-:Y:S06]  /*0220*/  @P0 STG.E desc[UR8][R2.64], R5 ;  /* 0x0000000502000986 */ /* 0x0011ec000c101908 */
[----:B------:R-:W-:Y:S05]  /*0230*/  @!P1 EXIT ;  /* 0x000000000000994d */ /* 0x000fea0003800000 */
[----:B0-----:R-:W0:Y:S02]  /*0240*/  LDC R5, c[0x0][0x390] ;  /* 0x0000e400ff057b82 */ /* 0x001e240000000800 */
[----:B0-----:R-:W-:Y:S01]  /*0250*/  STG.E desc[UR8][R2.64+0x400], R5 ;  /* 0x0004000502007986 */ /* 0x001fe2000c101908 */
[----:B------:R-:W-:Y:S05]  /*0260*/  EXIT ;  /* 0x000000000000794d */ /* 0x000fea0003800000 */
.L_x_49:
        /* <DEDUP_REMOVED lines=9> */
.L_x_54:


//--------------------- .text._ZN3cub18CUB_300001_SM_10006detail11EmptyKernelIvEEvv --------------------------
	.section	.text._ZN3cub18CUB_300001_SM_10006detail11EmptyKernelIvEEvv,"ax",@progbits
	.align	128
        .global         _ZN3cub18CUB_300001_SM_10006detail11EmptyKernelIvEEvv
        .type           _ZN3cub18CUB_300001_SM_10006detail11EmptyKernelIvEEvv,@function
        .size           _ZN3cub18CUB_300001_SM_10006detail11EmptyKernelIvEEvv,(.L_x_55 - _ZN3cub18CUB_300001_SM_10006detail11EmptyKernelIvEEvv)
        .other          _ZN3cub18CUB_300001_SM_10006detail11EmptyKernelIvEEvv,@"STO_CUDA_ENTRY STV_DEFAULT"
_ZN3cub18CUB_300001_SM_10006detail11EmptyKernelIvEEvv:
.text._ZN3cub18CUB_300001_SM_10006detail11EmptyKernelIvEEvv:
[----:B------:R-:W-:Y:S01]  /*0000*/  LDC R1, c[0x0][0x37c] ;  /* 0x0000df00ff017b82 */ /* 0x000fe20000000800 */
[----:B------:R-:W-:Y:S05]  /*0010*/  EXIT ;  /* 0x000000000000794d */ /* 0x000fea0003800000 */
.L_x_50:
        /* <DEDUP_REMOVED lines=14> */
.L_x_55:


//--------------------- .nv.shared.reserved.0     --------------------------
	.section	.nv.shared.reserved.0,"aw",@nobits
	.weak		__nv_reservedSMEM_offset_0_alias
	.size		__nv_reservedSMEM_offset_0_alias, 0, 64
	.other		__nv_reservedSMEM_offset_0_alias,@"STO_CUDA_RESERVED_SHARED STV_DEFAULT"
__nv_reservedSMEM_offset_0_alias:
	.zero		0
	.zero		64


//--------------------- .nv.global                --------------------------
	.section	.nv.global,"aw",@nobits
.nv.global:
	.type		_ZN34_INTERNAL_3a6d00ea_4_k_cu_0da159926thrust24THRUST_300001_SM_1000_NS3seqE,@object
	.size		_ZN34_INTERNAL_3a6d00ea_4_k_cu_0da159926thrust24THRUST_300001_SM_1000_NS3seqE,(_ZN34_INTERNAL_3a6d00ea_4_k_cu_0da159924cuda3std3__48in_placeE - _ZN34_INTERNAL_3a6d00ea_4_k_cu_0da159926thrust24THRUST_300001_SM_1000_NS3seqE)
_ZN34_INTERNAL_3a6d00ea_4_k_cu_0da159926thrust24THRUST_300001_SM_1000_NS3seqE:
	.zero		1
	.type		_ZN34_INTERNAL_3a6d00ea_4_k_cu_0da159924cuda3std3__48in_placeE,@object
	.size		_ZN34_INTERNAL_3a6d00ea_4_k_cu_0da159924cuda3std3__48in_placeE,(_ZN34_INTERNAL_3a6d00ea_4_k_cu_0da159924cuda3std6ranges3__45__cpo4sizeE - _ZN34_INTERNAL_3a6d00ea_4_k_cu_0da159924cuda3std3__48in_placeE)
_ZN34_INTERNAL_3a6d00ea_4_k_cu_0da159924cuda3std3__48in_placeE:
	.zero		1
	.type		_ZN34_INTERNAL_3a6d00ea_4_k_cu_0da159924cuda3std6ranges3__45__cpo4sizeE,@object
	.size		_ZN34_INTERNAL_3a6d00ea_4_k_cu_0da159924cuda3std6ranges3__45__cpo4sizeE,(_ZN34_INTERNAL_3a6d00ea_4_k_cu_0da159926thrust24THRUST_300001_SM_1000_NS12placeholders2_3E - _ZN34_INTERNAL_3a6d00ea_4_k_cu_0da159924cuda3std6ranges3__45__cpo4sizeE)
_ZN34_INTERNAL_3a6d00ea_4_k_cu_0da159924cuda3std6ranges3__45__cpo4sizeE:
	.zero		1
	.type		_ZN34_INTERNAL_3a6d00ea_4_k_cu_0da159926thrust24THRUST_300001_SM_1000_NS12placeholders2_3E,@object
	.size		_ZN34_INTERNAL_3a6d00ea_4_k_cu_0da159926thrust24THRUST_300001_SM_1000_NS12placeholders2_3E,(_ZN34_INTERNAL_3a6d00ea_4_k_cu_0da159924cuda3std3__45__cpo6cbeginE - _ZN34_INTERNAL_3a6d00ea_4_k_cu_0da159926thrust24THRUST_300001_SM_1000_NS12placeholders2_3E)
_ZN34_INTERNAL_3a6d00ea_4_k_cu_0da159926thrust24THRUST_300001_SM_1000_NS12placeholders2_3E:
	.zero		1
	.type		_ZN34_INTERNAL_3a6d00ea_4_k_cu_0da159924cuda3std3__45__cpo6cbeginE,@object
	.size		_ZN34_INTERNAL_3a6d00ea_4_k_cu_0da159924cuda3std3__45__cpo6cbeginE,(_ZN34_INTERNAL_3a6d00ea_4_k_cu_0da159924cuda3std6ranges3__45__cpo6cbeginE - _ZN34_INTERNAL_3a6d00ea_4_k_cu_0da159924cuda3std3__45__cpo6cbeginE)
_ZN34_INTERNAL_3a6d00ea_4_k_cu_0da159924cuda3std3__45__cpo6cbeginE:
	.zero		1
	.type		_ZN34_INTERNAL_3a6d00ea_4_k_cu_0da159924cuda3std6ranges3__45__cpo6cbeginE,@object
	.size		_ZN34_INTERNAL_3a6d00ea_4_k_cu_0da159924cuda3std6ranges3__45__cpo6cbeginE,(_ZN34_INTERNAL_3a6d00ea_4_k_cu_0da159926thrust24THRUST_300001_SM_1000_NS12placeholders2_7E - _ZN34_INTERNAL_3a6d00ea_4_k_cu_0da159924cuda3std6ranges3__45__cpo6cbeginE)
_ZN34_INTERNAL_3a6d00ea_4_k_cu_0da159924cuda3std6ranges3__45__cpo6cbeginE:
	.zero		1
	.type		_ZN34_INTERNAL_3a6d00ea_4_k_cu_0da159926thrust24THRUST_300001_SM_1000_NS12placeholders2_7E,@object
	.size		_ZN34_INTERNAL_3a6d00ea_4_k_cu_0da159926thrust24THRUST_300001_SM_1000_NS12placeholders2_7E,(_ZN34_INTERNAL_3a6d00ea_4_k_cu_0da159924cuda3std3__45__cpo7crbeginE - _ZN34_INTERNAL_3a6d00ea_4_k_cu_0da159926thrust24THRUST_300001_SM_1000_NS12placeholders2_7E)
_ZN34_INTERNAL_3a6d00ea_4_k_cu_0da159926thrust24THRUST_300001_SM_1000_NS12placeholders2_7E:
	.zero		1
	.type		_ZN34_INTERNAL_3a6d00ea_4_k_cu_0da159924cuda3std3__45__cpo7crbeginE,@object
	.size		_ZN34_INTERNAL_3a6d00ea_4_k_cu_0da159924cuda3std3__45__cpo7crbeginE,(_ZN34_INTERNAL_3a6d00ea_4_k_cu_0da159924cuda3std6ranges3__45__cpo4nextE - _ZN34_INTERNAL_3a6d00ea_4_k_cu_0da159924cuda3std3__45__cpo7crbeginE)
_ZN34_INTERNAL_3a6d00ea_4_k_cu_0da159924cuda3std3__45__cpo7crbeginE:
	.zero		1
	.type		_ZN34_INTERNAL_3a6d00ea_4_k_cu_0da159924cuda3std6ranges3__45__cpo4nextE,@object
	.size		_ZN34_INTERNAL_3a6d00ea_4_k_cu_0da159924cuda3std6ranges3__45__cpo4nextE,(_ZN34_INTERNAL_3a6d00ea_4_k_cu_0da159924cuda3std6ranges3__45__cpo4swapE - _ZN34_INTERNAL_3a6d00ea_4_k_cu_0da159924cuda3std6ranges3__45__cpo4nextE)
_ZN34_INTERNAL_3a6d00ea_4_k_cu_0da159924cuda3std6ranges3__45__cpo4nextE:
	.zero		1
	.type		_ZN34_INTERNAL_3a6d00ea_4_k_cu_0da159924cuda3std6ranges3__45__cpo4swapE,@object
	.size		_ZN34_INTERNAL_3a6d00ea_4_k_cu_0da159924cuda3std6ranges3__45__cpo4swapE,(_ZN34_INTERNAL_3a6d00ea_4_k_cu_0da159926thrust24THRUST_300001_SM_1000_NS8cuda_cub10par_nosyncE - _ZN34_INTERNAL_3a6d00ea_4_k_cu_0da159924cuda3std6ranges3__45__cpo4swapE)
_ZN34_INTERNAL_3a6d00ea_4_k_cu_0da159924cuda3std6ranges3__45__cpo4swapE:
	.zero		1
	.type		_ZN34_INTERNAL_3a6d00ea_4_k_cu_0da159926thrust24THRUST_300001_SM_1000_NS8cuda_cub10par_nosyncE,@object
	.size		_ZN34_INTERNAL_3a6d00ea_4_k_cu_0da159926thrust24THRUST_300001_SM_1000_NS8cuda_cub10par_nosyncE,(_ZN34_INTERNAL_3a6d00ea_4_k_cu_0da159926thrust24THRUST_300001_SM_1000_NS12placeholders2_9E - _ZN34_INTERNAL_3a6d00ea_4_k_cu_0da159926thrust24THRUST_300001_SM_1000_NS8cuda_cub10par_nosyncE)
_ZN34_INTERNAL_3a6d00ea_4_k_cu_0da159926thrust24THRUST_300001_SM_1000_NS8cuda_cub10par_nosyncE:
	.zero		1
	.type		_ZN34_INTERNAL_3a6d00ea_4_k_cu_0da159926thrust24THRUST_300001_SM_1000_NS12placeholders2_9E,@object
	.size		_ZN34_INTERNAL_3a6d00ea_4_k_cu_0da159926thrust24THRUST_300001_SM_1000_NS12placeholders2_9E,(_ZN34_INTERNAL_3a6d00ea_4_k_cu_0da159924cuda3std3__436_GLOBAL__N__3a6d00ea_4_k_cu_0da159926ignoreE - _ZN34_INTERNAL_3a6d00ea_4_k_cu_0da159926thrust24THRUST_300001_SM_1000_NS12placeholders2_9E)
_ZN34_INTERNAL_3a6d00ea_4_k_cu_0da159926thrust24THRUST_300001_SM_1000_NS12placeholders2_9E:
	.zero		1
	.type		_ZN34_INTERNAL_3a6d00ea_4_k_cu_0da159924cuda3std3__436_GLOBAL__N__3a6d00ea_4_k_cu_0da159926ignoreE,@object
	.size		_ZN34_INTERNAL_3a6d00ea_4_k_cu_0da159924cuda3std3__436_GLOBAL__N__3a6d00ea_4_k_cu_0da159926ignoreE,(_ZN34_INTERNAL_3a6d00ea_4_k_cu_0da159924cuda3std6ranges3__45__cpo4dataE - _ZN34_INTERNAL_3a6d00ea_4_k_cu_0da159924cuda3std3__436_GLOBAL__N__3a6d00ea_4_k_cu_0da159926ignoreE)
_ZN34_INTERNAL_3a6d00ea_4_k_cu_0da159924cuda3std3__436_GLOBAL__N__3a6d00ea_4_k_cu_0da159926ignoreE:
	.zero		1
	.type		_ZN34_INTERNAL_3a6d00ea_4_k_cu_0da159924cuda3std6ranges3__45__cpo4dataE,@object
	.size		_ZN34_INTERNAL_3a6d00ea_4_k_cu_0da159924cuda3std6ranges3__45__cpo4dataE,(_ZN34_INTERNAL_3a6d00ea_4_k_cu_0da159926thrust24THRUST_300001_SM_1000_NS12placeholders2_1E - _ZN34_INTERNAL_3a6d00ea_4_k_cu_0da159924cuda3std6ranges3__45__cpo4dataE)
_ZN34_INTERNAL_3a6d00ea_4_k_cu_0da159924cuda3std6ranges3__45__cpo4dataE:
	.zero		1
	.type		_ZN34_INTERNAL_3a6d00ea_4_k_cu_0da159926thrust24THRUST_300001_SM_1000_NS12placeholders2_1E,@object
	.size		_ZN34_INTERNAL_3a6d00ea_4_k_cu_0da159926thrust24THRUST_300001_SM_1000_NS12placeholders2_1E,(_ZN34_INTERNAL_3a6d00ea_4_k_cu_0da159924cuda3std3__45__cpo5beginE - _ZN34_INTERNAL_3a6d00ea_4_k_cu_0da159926thrust24THRUST_300001_SM_1000_NS12placeholders2_1E)
_ZN34_INTERNAL_3a6d00ea_4_k_cu_0da159926thrust24THRUST_300001_SM_1000_NS12placeholders2_1E:
	.zero		1
	.type		_ZN34_INTERNAL_3a6d00ea_4_k_cu_0da159924cuda3std3__45__cpo5beginE,@object
	.size		_ZN34_INTERNAL_3a6d00ea_4_k_cu_0da159924cuda3std3__45__cpo5beginE,(_ZN34_INTERNAL_3a6d00ea_4_k_cu_0da159924cuda3std6ranges3__45__cpo5beginE - _ZN34_INTERNAL_3a6d00ea_4_k_cu_0da159924cuda3std3__45__cpo5beginE)
_ZN34_INTERNAL_3a6d00ea_4_k_cu_0da159924cuda3std3__45__cpo5beginE:
	.zero		1
	.type		_ZN34_INTERNAL_3a6d00ea_4_k_cu_0da159924cuda3std6ranges3__45__cpo5beginE,@object
	.size		_ZN34_INTERNAL_3a6d00ea_4_k_cu_0da159924cuda3std6ranges3__45__cpo5beginE,(_ZN34_INTERNAL_3a6d00ea_4_k_cu_0da159926thrust24THRUST_300001_SM_1000_NS12placeholders2_5E - _ZN34_INTERNAL_3a6d00ea_4_k_cu_0da159924cuda3std6ranges3__45__cpo5beginE)
_ZN34_INTERNAL_3a6d00ea_4_k_cu_0da159924cuda3std6ranges3__45__cpo5beginE:
	.zero		1
	.type		_ZN34_INTERNAL_3a6d00ea_4_k_cu_0da159926thrust24THRUST_300001_SM_1000_NS12placeholders2_5E,@object
	.size		_ZN34_INTERNAL_3a6d00ea_4_k_cu_0da159926thrust24THRUST_300001_SM_1000_NS12placeholders2_5E,(_ZN34_INTERNAL_3a6d00ea_4_k_cu_0da159924cuda3std3__45__cpo6rbeginE - _ZN34_INTERNAL_3a6d00ea_4_k_cu_0da159926thrust24THRUST_300001_SM_1000_NS12placeholders2_5E)
_ZN34_INTERNAL_3a6d00ea_4_k_cu_0da159926thrust24THRUST_300001_SM_1000_NS12placeholders2_5E:
	.zero		1
	.type		_ZN34_INTERNAL_3a6d00ea_4_k_cu_0da159924cuda3std3__45__cpo6rbeginE,@object
	.size		_ZN34_INTERNAL_3a6d00ea_4_k_cu_0da159924cuda3std3__45__cpo6rbeginE,(_ZN34_INTERNAL_3a6d00ea_4_k_cu_0da159924cuda3std6ranges3__45__cpo7advanceE - _ZN34_INTERNAL_3a6d00ea_4_k_cu_0da159924cuda3std3__45__cpo6rbeginE)
_ZN34_INTERNAL_3a6d00ea_4_k_cu_0da159924cuda3std3__45__cpo6rbeginE:
	.zero		1
	.type		_ZN34_INTERNAL_3a6d00ea_4_k_cu_0da159924cuda3std6ranges3__45__cpo7advanceE,@object
	.size		_ZN34_INTERNAL_3a6d00ea_4_k_cu_0da159924cuda3std6ranges3__45__cpo7advanceE,(_ZN34_INTERNAL_3a6d00ea_4_k_cu_0da159924cuda3std3__47nulloptE - _ZN34_INTERNAL_3a6d00ea_4_k_cu_0da159924cuda3std6ranges3__45__cpo7advanceE)
_ZN34_INTERNAL_3a6d00ea_4_k_cu_0da159924cuda3std6ranges3__45__cpo7advanceE:
	.zero		1
	.type		_ZN34_INTERNAL_3a6d00ea_4_k_cu_0da159924cuda3std3__47nulloptE,@object
	.size		_ZN34_INTERNAL_3a6d00ea_4_k_cu_0da159924cuda3std3__47nulloptE,(_ZN34_INTERNAL_3a6d00ea_4_k_cu_0da159924cuda3std6ranges3__45__cpo8distanceE - _ZN34_INTERNAL_3a6d00ea_4_k_cu_0da159924cuda3std3__47nulloptE)
_ZN34_INTERNAL_3a6d00ea_4_k_cu_0da159924cuda3std3__47nulloptE:
	.zero		1
	.type		_ZN34_INTERNAL_3a6d00ea_4_k_cu_0da159924cuda3std6ranges3__45__cpo8distanceE,@object
	.size		_ZN34_INTERNAL_3a6d00ea_4_k_cu_0da159924cuda3std6ranges3__45__cpo8distanceE,(_ZN34_INTERNAL_3a6d00ea_4_k_cu_0da159926thrust24THRUST_300001_SM_1000_NS12placeholders3_10E - _ZN34_INTERNAL_3a6d00ea_4_k_cu_0da159924cuda3std6ranges3__45__cpo8distanceE)
_ZN34_INTERNAL_3a6d00ea_4_k_cu_0da159924cuda3std6ranges3__45__cpo8distanceE:
	.zero		1
	.type		_ZN34_INTERNAL_3a6d00ea_4_k_cu_0da159926thrust24THRUST_300001_SM_1000_NS12placeholders3_10E,@object
	.size		_ZN34_INTERNAL_3a6d00ea_4_k_cu_0da159926thrust24THRUST_300001_SM_1000_NS12placeholders3_10E,(_ZN34_INTERNAL_3a6d00ea_4_k_cu_0da159924cuda3std3__419piecewise_constructE - _ZN34_INTERNAL_3a6d00ea_4_k_cu_0da159926thrust24THRUST_300001_SM_1000_NS12placeholders3_10E)
_ZN34_INTERNAL_3a6d00ea_4_k_cu_0da159926thrust24THRUST_300001_SM_1000_NS12placeholders3_10E:
	.zero		1
	.type		_ZN34_INTERNAL_3a6d00ea_4_k_cu_0da159924cuda3std3__419piecewise_constructE,@object
	.size		_ZN34_INTERNAL_3a6d00ea_4_k_cu_0da159924cuda3std3__419piecewise_constructE,(_ZN34_INTERNAL_3a6d00ea_4_k_cu_0da159924cuda3std6ranges3__45__cpo5cdataE - _ZN34_INTERNAL_3a6d00ea_4_k_cu_0da159924cuda3std3__419piecewise_constructE)
_ZN34_INTERNAL_3a6d00ea_4_k_cu_0da159924cuda3std3__419piecewise_constructE:
	.zero		1
	.type		_ZN34_INTERNAL_3a6d00ea_4_k_cu_0da159924cuda3std6ranges3__45__cpo5cdataE,@object
	.size		_ZN34_INTERNAL_3a6d00ea_4_k_cu_0da159924cuda3std6ranges3__45__cpo5cdataE,(_ZN34_INTERNAL_3a6d00ea_4_k_cu_0da159926thrust24THRUST_300001_SM_1000_NS12placeholders2_2E - _ZN34_INTERNAL_3a6d00ea_4_k_cu_0da159924cuda3std6ranges3__45__cpo5cdataE)
_ZN34_INTERNAL_3a6d00ea_4_k_cu_0da159924cuda3std6ranges3__45__cpo5cdataE:
	.zero		1
	.type		_ZN34_INTERNAL_3a6d00ea_4_k_cu_0da159926thrust24THRUST_300001_SM_1000_NS12placeholders2_2E,@object
	.size		_ZN34_INTERNAL_3a6d00ea_4_k_cu_0da159926thrust24THRUST_300001_SM_1000_NS12placeholders2_2E,(_ZN34_INTERNAL_3a6d00ea_4_k_cu_0da159924cuda3std3__45__cpo3endE - _ZN34_INTERNAL_3a6d00ea_4_k_cu_0da159926thrust24THRUST_300001_SM_1000_NS12placeholders2_2E)
_ZN34_INTERNAL_3a6d00ea_4_k_cu_0da159926thrust24THRUST_300001_SM_1000_NS12placeholders2_2E:
	.zero		1
	.type		_ZN34_INTERNAL_3a6d00ea_4_k_cu_0da159924cuda3std3__45__cpo3endE,@object
	.size		_ZN34_INTERNAL_3a6d00ea_4_k_cu_0da159924cuda3std3__45__cpo3endE,(_ZN34_INTERNAL_3a6d00ea_4_k_cu_0da159924cuda3std6ranges3__45__cpo3endE - _ZN34_INTERNAL_3a6d00ea_4_k_cu_0da159924cuda3std3__45__cpo3endE)
_ZN34_INTERNAL_3a6d00ea_4_k_cu_0da159924cuda3std3__45__cpo3endE:
	.zero		1
	.type		_ZN34_INTERNAL_3a6d00ea_4_k_cu_0da159924cuda3std6ranges3__45__cpo3endE,@object
	.size		_ZN34_INTERNAL_3a6d00ea_4_k_cu_0da159924cuda3std6ranges3__45__cpo3endE,(_ZN34_INTERNAL_3a6d00ea_4_k_cu_0da159926thrust24THRUST_300001_SM_1000_NS12placeholders2_6E - _ZN34_INTERNAL_3a6d00ea_4_k_cu_0da159924cuda3std6ranges3__45__cpo3endE)
_ZN34_INTERNAL_3a6d00ea_4_k_cu_0da159924cuda3std6ranges3__45__cpo3endE:
	.zero		1
	.type		_ZN34_INTERNAL_3a6d00ea_4_k_cu_0da159926thrust24THRUST_300001_SM_1000_NS12placeholders2_6E,@object
	.size		_ZN34_INTERNAL_3a6d00ea_4_k_cu_0da159926thrust24THRUST_300001_SM_1000_NS12placeholders2_6E,(_ZN34_INTERNAL_3a6d00ea_4_k_cu_0da159924cuda3std3__45__cpo4rendE - _ZN34_INTERNAL_3a6d00ea_4_k_cu_0da159926thrust24THRUST_300001_SM_1000_NS12placeholders2_6E)
_ZN34_INTERNAL_3a6d00ea_4_k_cu_0da159926thrust24THRUST_300001_SM_1000_NS12placeholders2_6E:
	.zero		1
	.type		_ZN34_INTERNAL_3a6d00ea_4_k_cu_0da159924cuda3std3__45__cpo4rendE,@object
	.size		_ZN34_INTERNAL_3a6d00ea_4_k_cu_0da159924cuda3std3__45__cpo4rendE,(_ZN34_INTERNAL_3a6d00ea_4_k_cu_0da159924cuda3std6ranges3__45__cpo9iter_swapE - _ZN34_INTERNAL_3a6d00ea_4_k_cu_0da159924cuda3std3__45__cpo4rendE)
_ZN34_INTERNAL_3a6d00ea_4_k_cu_0da159924cuda3std3__45__cpo4rendE:
	.zero		1
	.type		_ZN34_INTERNAL_3a6d00ea_4_k_cu_0da159924cuda3std6ranges3__45__cpo9iter_swapE,@object
	.size		_ZN34_INTERNAL_3a6d00ea_4_k_cu_0da159924cuda3std6ranges3__45__cpo9iter_swapE,(_ZN34_INTERNAL_3a6d00ea_4_k_cu_0da159924cuda3std3__48unexpectE - _ZN34_INTERNAL_3a6d00ea_4_k_cu_0da159924cuda3std6ranges3__45__cpo9iter_swapE)
_ZN34_INTERNAL_3a6d00ea_4_k_cu_0da159924cuda3std6ranges3__45__cpo9iter_swapE:
	.zero		1
	.type		_ZN34_INTERNAL_3a6d00ea_4_k_cu_0da159924cuda3std3__48unexpectE,@object
	.size		_ZN34_INTERNAL_3a6d00ea_4_k_cu_0da159924cuda3std3__48unexpectE,(_ZN34_INTERNAL_3a6d00ea_4_k_cu_0da159926thrust24THRUST_300001_SM_1000_NS8cuda_cub3parE - _ZN34_INTERNAL_3a6d00ea_4_k_cu_0da159924cuda3std3__48unexpectE)
_ZN34_INTERNAL_3a6d00ea_4_k_cu_0da159924cuda3std3__48unexpectE:
	.zero		1
	.type		_ZN34_INTERNAL_3a6d00ea_4_k_cu_0da159926thrust24THRUST_300001_SM_1000_NS8cuda_cub3parE,@object
	.size		_ZN34_INTERNAL_3a6d00ea_4_k_cu_0da159926thrust24THRUST_300001_SM_1000_NS8cuda_cub3parE,(_ZN34_INTERNAL_3a6d00ea_4_k_cu_0da159926thrust24THRUST_300001_SM_1000_NS12placeholders2_4E - _ZN34_INTERNAL_3a6d00ea_4_k_cu_0da159926thrust24THRUST_300001_SM_1000_NS8cuda_cub3parE)
_ZN34_INTERNAL_3a6d00ea_4_k_cu_0da159926thrust24THRUST_300001_SM_1000_NS8cuda_cub3parE:
	.zero		1
	.type		_ZN34_INTERNAL_3a6d00ea_4_k_cu_0da159926thrust24THRUST_300001_SM_1000_NS12placeholders2_4E,@object
	.size		_ZN34_INTERNAL_3a6d00ea_4_k_cu_0da159926thrust24THRUST_300001_SM_1000_NS12placeholders2_4E,(_ZN34_INTERNAL_3a6d00ea_4_k_cu_0da159924cuda3std3__45__cpo4cendE - _ZN34_INTERNAL_3a6d00ea_4_k_cu_0da159926thrust24THRUST_300001_SM_1000_NS12placeholders2_4E)
_ZN34_INTERNAL_3a6d00ea_4_k_cu_0da159926thrust24THRUST_300001_SM_1000_NS12placeholders2_4E:
	.zero		1
	.type		_ZN34_INTERNAL_3a6d00ea_4_k_cu_0da159924cuda3std3__45__cpo4cendE,@object
	.size		_ZN34_INTERNAL_3a6d00ea_4_k_cu_0da159924cuda3std3__45__cpo4cendE,(_ZN34_INTERNAL_3a6d00ea_4_k_cu_0da159924cuda3std6ranges3__45__cpo4cendE - _ZN34_INTERNAL_3a6d00ea_4_k_cu_0da159924cuda3std3__45__cpo4cendE)
_ZN34_INTERNAL_3a6d00ea_4_k_cu_0da159924cuda3std3__45__cpo4cendE:
	.zero		1
	.type		_ZN34_INTERNAL_3a6d00ea_4_k_cu_0da159924cuda3std6ranges3__45__cpo4cendE,@object
	.size		_ZN34_INTERNAL_3a6d00ea_4_k_cu_0da159924cuda3std6ranges3__45__cpo4cendE,(_ZN34_INTERNAL_3a6d00ea_4_k_cu_0da159924cuda3std3__420unreachable_sentinelE - _ZN34_INTERNAL_3a6d00ea_4_k_cu_0da159924cuda3std6ranges3__45__cpo4cendE)
_ZN34_INTERNAL_3a6d00ea_4_k_cu_0da159924cuda3std6ranges3__45__cpo4cendE:
	.zero		1
	.type		_ZN34_INTERNAL_3a6d00ea_4_k_cu_0da159924cuda3std3__420unreachable_sentinelE,@object
	.size		_ZN34_INTERNAL_3a6d00ea_4_k_cu_0da159924cuda3std3__420unreachable_sentinelE,(_ZN34_INTERNAL_3a6d00ea_4_k_cu_0da159924cuda3std6ranges3__45__cpo5ssizeE - _ZN34_INTERNAL_3a6d00ea_4_k_cu_0da159924cuda3std3__420unreachable_sentinelE)
_ZN34_INTERNAL_3a6d00ea_4_k_cu_0da159924cuda3std3__420unreachable_sentinelE:
	.zero		1
	.type		_ZN34_INTERNAL_3a6d00ea_4_k_cu_0da159924cuda3std6ranges3__45__cpo5ssizeE,@object
	.size		_ZN34_INTERNAL_3a6d00ea_4_k_cu_0da159924cuda3std6ranges3__45__cpo5ssizeE,(_ZN34_INTERNAL_3a6d00ea_4_k_cu_0da159926thrust24THRUST_300001_SM_1000_NS12placeholders2_8E - _ZN34_INTERNAL_3a6d00ea_4_k_cu_0da159924cuda3std6ranges3__45__cpo5ssizeE)
_ZN34_INTERNAL_3a6d00ea_4_k_cu_0da159924cuda3std6ranges3__45__cpo5ssizeE:
	.zero		1
	.type		_ZN34_INTERNAL_3a6d00ea_4_k_cu_0da159926thrust24THRUST_300001_SM_1000_NS12placeholders2_8E,@object
	.size		_ZN34_INTERNAL_3a6d00ea_4_k_cu_0da159926thrust24THRUST_300001_SM_1000_NS12placeholders2_8E,(_ZN34_INTERNAL_3a6d00ea_4_k_cu_0da159924cuda3std3__45__cpo5crendE - _ZN34_INTERNAL_3a6d00ea_4_k_cu_0da159926thrust24THRUST_300001_SM_1000_NS12placeholders2_8E)
_ZN34_INTERNAL_3a6d00ea_4_k_cu_0da159926thrust24THRUST_300001_SM_1000_NS12placeholders2_8E:
	.zero		1
	.type		_ZN34_INTERNAL_3a6d00ea_4_k_cu_0da159924cuda3std3__45__cpo5crendE,@object
	.size		_ZN34_INTERNAL_3a6d00ea_4_k_cu_0da159924cuda3std3__45__cpo5crendE,(_ZN34_INTERNAL_3a6d00ea_4_k_cu_0da159924cuda3std6ranges3__45__cpo4prevE - _ZN34_INTERNAL_3a6d00ea_4_k_cu_0da159924cuda3std3__45__cpo5crendE)
_ZN34_INTERNAL_3a6d00ea_4_k_cu_0da159924cuda3std3__45__cpo5crendE:
	.zero		1
	.type		_ZN34_INTERNAL_3a6d00ea_4_k_cu_0da159924cuda3std6ranges3__45__cpo4prevE,@object
	.size		_ZN34_INTERNAL_3a6d00ea_4_k_cu_0da159924cuda3std6ranges3__45__cpo4prevE,(_ZN34_INTERNAL_3a6d00ea_4_k_cu_0da159924cuda3std6ranges3__45__cpo9iter_moveE - _ZN34_INTERNAL_3a6d00ea_4_k_cu_0da159924cuda3std6ranges3__45__cpo4prevE)
_ZN34_INTERNAL_3a6d00ea_4_k_cu_0da159924cuda3std6ranges3__45__cpo4prevE:
	.zero		1
	.type		_ZN34_INTERNAL_3a6d00ea_4_k_cu_0da159924cuda3std6ranges3__45__cpo9iter_moveE,@object
	.size		_ZN34_INTERNAL_3a6d00ea_4_k_cu_0da159924cuda3std6ranges3__45__cpo9iter_moveE,(_ZN34_INTERNAL_3a6d00ea_4_k_cu_0da159926thrust24THRUST_300001_SM_1000_NS6system6detail10sequential3seqE - _ZN34_INTERNAL_3a6d00ea_4_k_cu_0da159924cuda3std6ranges3__45__cpo9iter_moveE)
_ZN34_INTERNAL_3a6d00ea_4_k_cu_0da159924cuda3std6ranges3__45__cpo9iter_moveE:
	.zero		1
	.type		_ZN34_INTERNAL_3a6d00ea_4_k_cu_0da159926thrust24THRUST_300001_SM_1000_NS6system6detail10sequential3seqE,@object
	.size		_ZN34_INTERNAL_3a6d00ea_4_k_cu_0da159926thrust24THRUST_300001_SM_1000_NS6system6detail10sequential3seqE,(.L_31 - _ZN34_INTERNAL_3a6d00ea_4_k_cu_0da159926thrust24THRUST_300001_SM_1000_NS6system6detail10sequential3seqE)
_ZN34_INTERNAL_3a6d00ea_4_k_cu_0da159926thrust24THRUST_300001_SM_1000_NS6system6detail10sequential3seqE:
	.zero		1
.L_31:


//--------------------- .nv.constant0._ZN3cub18CUB_300001_SM_10006detail9transform16transform_kernelINS2_10policy_hubILb1EN4cuda3std3__45tupleIJN6thrust24THRUST_300001_SM_1000_NS6detail15normal_iteratorINSA_10device_ptrIiEEEEEEEE10policy1000El6squareNSA_25transform_output_iteratorISJ_SF_EEJPiEEEvT0_iT1_T2_DpNS2_10kernel_argIT3_EE --------------------------
	.section	.nv.constant0._ZN3cub18CUB_300001_SM_10006detail9transform16transform_kernelINS2_10policy_hubILb1EN4cuda3std3__45tupleIJN6thrust24THRUST_300001_SM_1000_NS6detail15normal_iteratorINSA_10device_ptrIiEEEEEEEE10policy1000El6squareNSA_25transform_output_iteratorISJ_SF_EEJPiEEEvT0_iT1_T2_DpNS2_10kernel_argIT3_EE,"a",@progbits
	.sectionflags	@""
	.align	4
.nv.constant0._ZN3cub18CUB_300001_SM_10006detail9transform16transform_kernelINS2_10policy_hubILb1EN4cuda3std3__45tupleIJN6thrust24THRUST_300001_SM_1000_NS6detail15normal_iteratorINSA_10device_ptrIiEEEEEEEE10policy1000El6squareNSA_25transform_output_iteratorISJ_SF_EEJPiEEEvT0_iT1_T2_DpNS2_10kernel_argIT3_EE:
	.zero		944


//--------------------- .nv.constant0._ZN3cub18CUB_300001_SM_10006detail9transform16transform_kernelINS2_10policy_hubILb1EN4cuda3std3__45tupleIJN6thrust24THRUST_300001_SM_1000_NS6detail15normal_iteratorINSA_10device_ptrIiEEEEEEEE10policy1000Ei6squareNSA_25transform_output_iteratorISJ_SF_EEJPiEEEvT0_iT1_T2_DpNS2_10kernel_argIT3_EE --------------------------
	.section	.nv.constant0._ZN3cub18CUB_300001_SM_10006detail9transform16transform_kernelINS2_10policy_hubILb1EN4cuda3std3__45tupleIJN6thrust24THRUST_300001_SM_1000_NS6detail15normal_iteratorINSA_10device_ptrIiEEEEEEEE10policy1000Ei6squareNSA_25transform_output_iteratorISJ_SF_EEJPiEEEvT0_iT1_T2_DpNS2_10kernel_argIT3_EE,"a",@progbits
	.sectionflags	@""
	.align	4
.nv.constant0._ZN3cub18CUB_300001_SM_10006detail9transform16transform_kernelINS2_10policy_hubILb1EN4cuda3std3__45tupleIJN6thrust24THRUST_300001_SM_1000_NS6detail15normal_iteratorINSA_10device_ptrIiEEEEEEEE10policy1000Ei6squareNSA_25transform_output_iteratorISJ_SF_EEJPiEEEvT0_iT1_T2_DpNS2_10kernel_argIT3_EE:
	.zero		944


//--------------------- .nv.constant0._ZN3cub18CUB_300001_SM_10006detail8for_each13static_kernelINS2_12policy_hub_t12policy_500_tElN6thrust24THRUST_300001_SM_1000_NS8cuda_cub10__tabulate7functorINS7_6detail15normal_iteratorINS7_10device_ptrIiEEEENS7_6system6detail7generic6detail22compute_sequence_valueIivEElEEEEvT0_T1_ --------------------------
	.section	.nv.constant0._ZN3cub18CUB_300001_SM_10006detail8for_each13static_kernelINS2_12policy_hub_t12policy_500_tElN6thrust24THRUST_300001_SM_1000_NS8cuda_cub10__tabulate7functorINS7_6detail15normal_iteratorINS7_10device_ptrIiEEEENS7_6system6detail7generic6detail22compute_sequence_valueIivEElEEEEvT0_T1_,"a",@progbits
	.sectionflags	@""
	.align	4
.nv.constant0._ZN3cub18CUB_300001_SM_10006detail8for_each13static_kernelINS2_12policy_hub_t12policy_500_tElN6thrust24THRUST_300001_SM_1000_NS8cuda_cub10__tabulate7functorINS7_6detail15normal_iteratorINS7_10device_ptrIiEEEENS7_6system6detail7generic6detail22compute_sequence_valueIivEElEEEEvT0_T1_:
	.zero		920


//--------------------- .nv.constant0._ZN3cub18CUB_300001_SM_10006detail8for_each13static_kernelINS2_12policy_hub_t12policy_500_tEmN6thrust24THRUST_300001_SM_1000_NS8cuda_cub20__uninitialized_fill7functorINS7_10device_ptrIiEEiEEEEvT0_T1_ --------------------------
	.section	.nv.constant0._ZN3cub18CUB_300001_SM_10006detail8for_each13static_kernelINS2_12policy_hub_t12policy_500_tEmN6thrust24THRUST_300001_SM_1000_NS8cuda_cub20__uninitialized_fill7functorINS7_10device_ptrIiEEiEEEEvT0_T1_,"a",@progbits
	.sectionflags	@""
	.align	4
.nv.constant0._ZN3cub18CUB_300001_SM_10006detail8for_each13static_kernelINS2_12policy_hub_t12policy_500_tEmN6thrust24THRUST_300001_SM_1000_NS8cuda_cub20__uninitialized_fill7functorINS7_10device_ptrIiEEiEEEEvT0_T1_:
	.zero		920


//--------------------- .nv.constant0._ZN3cub18CUB_300001_SM_10006detail11EmptyKernelIvEEvv --------------------------
	.section	.nv.constant0._ZN3cub18CUB_300001_SM_10006detail11EmptyKernelIvEEvv,"a",@progbits
	.sectionflags	@""
	.align	4
.nv.constant0._ZN3cub18CUB_300001_SM_10006detail11EmptyKernelIvEEvv:
	.zero		896


//--------------------- SYMBOLS --------------------------

	.type		.nv.reservedSmem.offset0,@object
	.size		.nv.reservedSmem.offset0,0x4
